//
// Generated by NVIDIA NVVM Compiler
//
// Compiler Build ID: CL-36424714
// Cuda compilation tools, release 13.0, V13.0.88
// Based on NVVM 20.0.0
//

.version 9.0
.target sm_100
.address_size 64

	// .globl	_Z18cuda_kernel_jacobiPh6float3mmii

.visible .entry _Z18cuda_kernel_jacobiPh6float3mmii(
	.param .u64 .ptr .align 1 _Z18cuda_kernel_jacobiPh6float3mmii_param_0,
	.param .align 4 .b8 _Z18cuda_kernel_jacobiPh6float3mmii_param_1[12],
	.param .u64 _Z18cuda_kernel_jacobiPh6float3mmii_param_2,
	.param .u64 _Z18cuda_kernel_jacobiPh6float3mmii_param_3,
	.param .u32 _Z18cuda_kernel_jacobiPh6float3mmii_param_4,
	.param .u32 _Z18cuda_kernel_jacobiPh6float3mmii_param_5
)
{
	.reg .pred 	%p<63>;
	.reg .b16 	%rs<2>;
	.reg .b32 	%r<249>;
	.reg .b32 	%f<100>;
	.reg .b64 	%rd<217>;

	ld.param.f32 	%f34, [_Z18cuda_kernel_jacobiPh6float3mmii_param_1+4];
	ld.param.f32 	%f33, [_Z18cuda_kernel_jacobiPh6float3mmii_param_1];
	ld.param.f32 	%f35, [_Z18cuda_kernel_jacobiPh6float3mmii_param_1+8];
	ld.param.u64 	%rd17, [_Z18cuda_kernel_jacobiPh6float3mmii_param_0];
	ld.param.u64 	%rd16, [_Z18cuda_kernel_jacobiPh6float3mmii_param_3];
	cvta.to.global.u64 	%rd1, %rd17;
	setp.leu.f32 	%p5, %f35, 0f00000000;
	@%p5 bra 	$L__BB0_60;
	ld.param.u32 	%r244, [_Z18cuda_kernel_jacobiPh6float3mmii_param_4];
	ld.param.u64 	%rd208, [_Z18cuda_kernel_jacobiPh6float3mmii_param_2];
	mov.u32 	%r9, %ctaid.y;
	mov.u32 	%r10, %ntid.y;
	mov.u32 	%r11, %tid.y;
	mad.lo.s32 	%r12, %r9, %r10, %r11;
	cvt.u64.u32 	%rd18, %r12;
	mul.lo.s64 	%rd19, %rd208, %rd18;
	mov.u32 	%r13, %ctaid.x;
	mov.u32 	%r14, %ntid.x;
	mov.u32 	%r15, %tid.x;
	mad.lo.s32 	%r2, %r13, %r14, %r15;
	shl.b32 	%r16, %r2, 2;
	cvt.s64.s32 	%rd20, %r16;
	setp.lt.s32 	%p6, %r2, 1;
	add.s32 	%r17, %r2, 1;
	cvt.rn.f32.s32 	%f1, %r17;
	setp.eq.f32 	%p7, %f33, %f1;
	add.s32 	%r18, %r12, 1;
	cvt.rn.f32.u32 	%f36, %r18;
	setp.eq.f32 	%p8, %f34, %f36;
	and.pred  	%p1, %p6, %p8;
	and.pred  	%p2, %p7, %p8;
	setp.eq.s32 	%p9, %r12, 0;
	and.pred  	%p3, %p6, %p9;
	and.pred  	%p4, %p7, %p9;
	add.s32 	%r19, %r16, -4;
	cvt.s64.s32 	%rd21, %r19;
	add.s32 	%r20, %r16, 4;
	cvt.s64.s32 	%rd22, %r20;
	add.s32 	%r21, %r12, -1;
	cvt.u64.u32 	%rd23, %r18;
	cvt.s64.s32 	%rd24, %r244;
	add.s64 	%rd2, %rd24, %rd21;
	add.s64 	%rd3, %rd24, %rd22;
	add.s64 	%rd25, %rd19, %rd20;
	add.s64 	%rd4, %rd25, %rd24;
	add.s64 	%rd26, %rd2, %rd19;
	add.s64 	%rd5, %rd1, %rd26;
	add.s64 	%rd27, %rd3, %rd19;
	add.s64 	%rd6, %rd1, %rd27;
	mad.lo.s64 	%rd28, %rd208, %rd23, %rd20;
	add.s64 	%rd29, %rd28, %rd24;
	add.s64 	%rd7, %rd1, %rd29;
	cvt.s64.s32 	%rd30, %r21;
	mad.lo.s64 	%rd31, %rd208, %rd30, %rd20;
	add.s64 	%rd32, %rd31, %rd24;
	add.s64 	%rd8, %rd1, %rd32;
	add.s64 	%rd10, %rd24, %rd20;
	add.s64 	%rd33, %rd4, %rd16;
	add.s64 	%rd11, %rd1, %rd33;
	mov.b32 	%r248, 0;
$L__BB0_2:
	ld.param.u32 	%r247, [_Z18cuda_kernel_jacobiPh6float3mmii_param_5];
	ld.param.u64 	%rd209, [_Z18cuda_kernel_jacobiPh6float3mmii_param_2];
	setp.gt.s32 	%p10, %r2, 0;
	cvt.u64.u32 	%rd34, %r248;
	mul.lo.s64 	%rd14, %rd16, %rd34;
	cvt.u64.u32 	%rd35, %r12;
	cvt.s64.s32 	%rd36, %r16;
	mad.lo.s64 	%rd37, %rd209, %rd35, %rd36;
	add.s64 	%rd38, %rd37, %rd14;
	cvt.s64.s32 	%rd39, %r247;
	add.s64 	%rd40, %rd38, %rd39;
	add.s64 	%rd41, %rd1, %rd40;
	ld.global.u8 	%rs1, [%rd41];
	cvt.rn.f32.u16 	%f2, %rs1;
	or.b32  	%r4, %r248, %r12;
	setp.ne.s32 	%p11, %r4, 0;
	or.pred  	%p12, %p10, %p11;
	@%p12 bra 	$L__BB0_4;
	add.s64 	%rd203, %rd6, %rd14;
	ld.global.u8 	%r238, [%rd203];
	add.s64 	%rd204, %rd11, %rd14;
	ld.global.u8 	%r239, [%rd204];
	add.s32 	%r240, %r239, %r238;
	add.s64 	%rd205, %rd7, %rd14;
	ld.global.u8 	%r241, [%rd205];
	add.s32 	%r242, %r240, %r241;
	cvt.rn.f32.u32 	%f96, %r242;
	sub.f32 	%f97, %f96, %f2;
	div.rn.f32 	%f99, %f97, 0f40400000;
	bra.uni 	$L__BB0_59;
$L__BB0_4:
	setp.ne.s32 	%p13, %r4, 0;
	setp.neu.f32 	%p14, %f33, %f1;
	or.pred  	%p15, %p14, %p13;
	@%p15 bra 	$L__BB0_6;
	add.s64 	%rd200, %rd5, %rd14;
	ld.global.u8 	%r233, [%rd200];
	add.s64 	%rd201, %rd11, %rd14;
	ld.global.u8 	%r234, [%rd201];
	add.s32 	%r235, %r234, %r233;
	add.s64 	%rd202, %rd7, %rd14;
	ld.global.u8 	%r236, [%rd202];
	add.s32 	%r237, %r235, %r236;
	cvt.rn.f32.u32 	%f94, %r237;
	sub.f32 	%f95, %f94, %f2;
	div.rn.f32 	%f99, %f95, 0f40400000;
	bra.uni 	$L__BB0_59;
$L__BB0_6:
	setp.ne.s32 	%p16, %r248, 0;
	not.pred 	%p17, %p1;
	or.pred  	%p18, %p17, %p16;
	@%p18 bra 	$L__BB0_8;
	ld.global.u8 	%r228, [%rd6];
	ld.global.u8 	%r229, [%rd11];
	add.s32 	%r230, %r229, %r228;
	ld.global.u8 	%r231, [%rd8];
	add.s32 	%r232, %r230, %r231;
	cvt.rn.f32.u32 	%f92, %r232;
	sub.f32 	%f93, %f92, %f2;
	div.rn.f32 	%f99, %f93, 0f40400000;
	bra.uni 	$L__BB0_59;
$L__BB0_8:
	setp.ne.s32 	%p19, %r248, 0;
	not.pred 	%p20, %p2;
	or.pred  	%p21, %p20, %p19;
	@%p21 bra 	$L__BB0_10;
	ld.global.u8 	%r223, [%rd5];
	ld.global.u8 	%r224, [%rd11];
	add.s32 	%r225, %r224, %r223;
	ld.global.u8 	%r226, [%rd8];
	add.s32 	%r227, %r225, %r226;
	cvt.rn.f32.u32 	%f90, %r227;
	sub.f32 	%f91, %f90, %f2;
	div.rn.f32 	%f99, %f91, 0f40400000;
	bra.uni 	$L__BB0_59;
$L__BB0_10:
	not.pred 	%p22, %p3;
	@%p22 bra 	$L__BB0_13;
	add.s32 	%r23, %r248, 1;
	cvt.rn.f32.u32 	%f38, %r23;
	setp.neu.f32 	%p23, %f34, %f38;
	@%p23 bra 	$L__BB0_13;
	ld.param.u64 	%rd216, [_Z18cuda_kernel_jacobiPh6float3mmii_param_2];
	add.s32 	%r217, %r248, -1;
	cvt.s64.s32 	%rd192, %r217;
	add.s64 	%rd193, %rd3, %rd14;
	add.s64 	%rd194, %rd1, %rd193;
	ld.global.u8 	%r218, [%rd194];
	mad.lo.s64 	%rd195, %rd16, %rd192, %rd10;
	add.s64 	%rd196, %rd1, %rd195;
	ld.global.u8 	%r219, [%rd196];
	add.s32 	%r220, %r219, %r218;
	add.s64 	%rd197, %rd10, %rd216;
	add.s64 	%rd198, %rd197, %rd14;
	add.s64 	%rd199, %rd1, %rd198;
	ld.global.u8 	%r221, [%rd199];
	add.s32 	%r222, %r220, %r221;
	cvt.rn.f32.u32 	%f88, %r222;
	sub.f32 	%f89, %f88, %f2;
	div.rn.f32 	%f99, %f89, 0f40400000;
	bra.uni 	$L__BB0_59;
$L__BB0_13:
	not.pred 	%p24, %p4;
	@%p24 bra 	$L__BB0_16;
	add.s32 	%r24, %r248, 1;
	cvt.rn.f32.u32 	%f39, %r24;
	setp.neu.f32 	%p25, %f34, %f39;
	@%p25 bra 	$L__BB0_16;
	ld.param.u64 	%rd215, [_Z18cuda_kernel_jacobiPh6float3mmii_param_2];
	add.s32 	%r211, %r248, -1;
	cvt.s64.s32 	%rd184, %r211;
	add.s64 	%rd185, %rd2, %rd14;
	add.s64 	%rd186, %rd1, %rd185;
	ld.global.u8 	%r212, [%rd186];
	mad.lo.s64 	%rd187, %rd16, %rd184, %rd10;
	add.s64 	%rd188, %rd1, %rd187;
	ld.global.u8 	%r213, [%rd188];
	add.s32 	%r214, %r213, %r212;
	add.s64 	%rd189, %rd10, %rd215;
	add.s64 	%rd190, %rd189, %rd14;
	add.s64 	%rd191, %rd1, %rd190;
	ld.global.u8 	%r215, [%rd191];
	add.s32 	%r216, %r214, %r215;
	cvt.rn.f32.u32 	%f86, %r216;
	sub.f32 	%f87, %f86, %f2;
	div.rn.f32 	%f99, %f87, 0f40400000;
	bra.uni 	$L__BB0_59;
$L__BB0_16:
	@%p17 bra 	$L__BB0_19;
	add.s32 	%r25, %r248, 1;
	cvt.rn.f32.u32 	%f40, %r25;
	setp.neu.f32 	%p27, %f34, %f40;
	@%p27 bra 	$L__BB0_19;
	add.s32 	%r205, %r248, -1;
	cvt.s64.s32 	%rd179, %r205;
	add.s64 	%rd180, %rd6, %rd14;
	ld.global.u8 	%r206, [%rd180];
	mad.lo.s64 	%rd181, %rd16, %rd179, %rd4;
	add.s64 	%rd182, %rd1, %rd181;
	ld.global.u8 	%r207, [%rd182];
	add.s32 	%r208, %r207, %r206;
	add.s64 	%rd183, %rd8, %rd14;
	ld.global.u8 	%r209, [%rd183];
	add.s32 	%r210, %r208, %r209;
	cvt.rn.f32.u32 	%f84, %r210;
	sub.f32 	%f85, %f84, %f2;
	div.rn.f32 	%f99, %f85, 0f40400000;
	bra.uni 	$L__BB0_59;
$L__BB0_19:
	@%p20 bra 	$L__BB0_22;
	add.s32 	%r26, %r248, 1;
	cvt.rn.f32.u32 	%f41, %r26;
	setp.neu.f32 	%p29, %f34, %f41;
	@%p29 bra 	$L__BB0_22;
	add.s32 	%r199, %r248, -1;
	cvt.s64.s32 	%rd174, %r199;
	add.s64 	%rd175, %rd5, %rd14;
	ld.global.u8 	%r200, [%rd175];
	mad.lo.s64 	%rd176, %rd16, %rd174, %rd4;
	add.s64 	%rd177, %rd1, %rd176;
	ld.global.u8 	%r201, [%rd177];
	add.s32 	%r202, %r201, %r200;
	add.s64 	%rd178, %rd8, %rd14;
	ld.global.u8 	%r203, [%rd178];
	add.s32 	%r204, %r202, %r203;
	cvt.rn.f32.u32 	%f82, %r204;
	sub.f32 	%f83, %f82, %f2;
	div.rn.f32 	%f99, %f83, 0f40400000;
	bra.uni 	$L__BB0_59;
$L__BB0_22:
	@%p22 bra 	$L__BB0_24;
	ld.param.u64 	%rd214, [_Z18cuda_kernel_jacobiPh6float3mmii_param_2];
	add.s32 	%r190, %r248, -1;
	cvt.s64.s32 	%rd163, %r190;
	add.s32 	%r191, %r248, 1;
	cvt.u64.u32 	%rd164, %r191;
	add.s64 	%rd165, %rd3, %rd14;
	add.s64 	%rd166, %rd1, %rd165;
	ld.global.u8 	%r192, [%rd166];
	mad.lo.s64 	%rd167, %rd16, %rd164, %rd10;
	add.s64 	%rd168, %rd1, %rd167;
	ld.global.u8 	%r193, [%rd168];
	add.s32 	%r194, %r193, %r192;
	mad.lo.s64 	%rd169, %rd16, %rd163, %rd10;
	add.s64 	%rd170, %rd1, %rd169;
	ld.global.u8 	%r195, [%rd170];
	add.s32 	%r196, %r194, %r195;
	add.s64 	%rd171, %rd10, %rd214;
	add.s64 	%rd172, %rd171, %rd14;
	add.s64 	%rd173, %rd1, %rd172;
	ld.global.u8 	%r197, [%rd173];
	add.s32 	%r198, %r196, %r197;
	cvt.rn.f32.u32 	%f80, %r198;
	sub.f32 	%f81, %f80, %f2;
	mul.f32 	%f99, %f81, 0f3E800000;
	bra.uni 	$L__BB0_59;
$L__BB0_24:
	@%p24 bra 	$L__BB0_26;
	ld.param.u64 	%rd213, [_Z18cuda_kernel_jacobiPh6float3mmii_param_2];
	add.s32 	%r181, %r248, -1;
	cvt.s64.s32 	%rd152, %r181;
	add.s32 	%r182, %r248, 1;
	cvt.u64.u32 	%rd153, %r182;
	add.s64 	%rd154, %rd2, %rd14;
	add.s64 	%rd155, %rd1, %rd154;
	ld.global.u8 	%r183, [%rd155];
	mad.lo.s64 	%rd156, %rd16, %rd153, %rd10;
	add.s64 	%rd157, %rd1, %rd156;
	ld.global.u8 	%r184, [%rd157];
	add.s32 	%r185, %r184, %r183;
	mad.lo.s64 	%rd158, %rd16, %rd152, %rd10;
	add.s64 	%rd159, %rd1, %rd158;
	ld.global.u8 	%r186, [%rd159];
	add.s32 	%r187, %r185, %r186;
	add.s64 	%rd160, %rd10, %rd213;
	add.s64 	%rd161, %rd160, %rd14;
	add.s64 	%rd162, %rd1, %rd161;
	ld.global.u8 	%r188, [%rd162];
	add.s32 	%r189, %r187, %r188;
	cvt.rn.f32.u32 	%f78, %r189;
	sub.f32 	%f79, %f78, %f2;
	mul.f32 	%f99, %f79, 0f3E800000;
	bra.uni 	$L__BB0_59;
$L__BB0_26:
	@%p17 bra 	$L__BB0_28;
	add.s32 	%r173, %r248, -1;
	cvt.s64.s32 	%rd146, %r173;
	add.s64 	%rd147, %rd6, %rd14;
	ld.global.u8 	%r174, [%rd147];
	add.s64 	%rd148, %rd11, %rd14;
	ld.global.u8 	%r175, [%rd148];
	add.s32 	%r176, %r175, %r174;
	mad.lo.s64 	%rd149, %rd16, %rd146, %rd4;
	add.s64 	%rd150, %rd1, %rd149;
	ld.global.u8 	%r177, [%rd150];
	add.s32 	%r178, %r176, %r177;
	add.s64 	%rd151, %rd8, %rd14;
	ld.global.u8 	%r179, [%rd151];
	add.s32 	%r180, %r178, %r179;
	cvt.rn.f32.u32 	%f76, %r180;
	sub.f32 	%f77, %f76, %f2;
	mul.f32 	%f99, %f77, 0f3E800000;
	bra.uni 	$L__BB0_59;
$L__BB0_28:
	@%p20 bra 	$L__BB0_30;
	add.s32 	%r165, %r248, -1;
	cvt.s64.s32 	%rd140, %r165;
	add.s64 	%rd141, %rd5, %rd14;
	ld.global.u8 	%r166, [%rd141];
	add.s64 	%rd142, %rd11, %rd14;
	ld.global.u8 	%r167, [%rd142];
	add.s32 	%r168, %r167, %r166;
	mad.lo.s64 	%rd143, %rd16, %rd140, %rd4;
	add.s64 	%rd144, %rd1, %rd143;
	ld.global.u8 	%r169, [%rd144];
	add.s32 	%r170, %r168, %r169;
	add.s64 	%rd145, %rd8, %rd14;
	ld.global.u8 	%r171, [%rd145];
	add.s32 	%r172, %r170, %r171;
	cvt.rn.f32.u32 	%f74, %r172;
	sub.f32 	%f75, %f74, %f2;
	mul.f32 	%f99, %f75, 0f3E800000;
	bra.uni 	$L__BB0_59;
$L__BB0_30:
	setp.ne.s32 	%p34, %r248, 0;
	setp.gt.s32 	%p35, %r2, 0;
	or.pred  	%p36, %p35, %p34;
	@%p36 bra 	$L__BB0_32;
	ld.global.u8 	%r158, [%rd6];
	ld.global.u8 	%r159, [%rd11];
	add.s32 	%r160, %r159, %r158;
	ld.global.u8 	%r161, [%rd7];
	add.s32 	%r162, %r160, %r161;
	ld.global.u8 	%r163, [%rd8];
	add.s32 	%r164, %r162, %r163;
	cvt.rn.f32.u32 	%f72, %r164;
	sub.f32 	%f73, %f72, %f2;
	mul.f32 	%f99, %f73, 0f3E800000;
	bra.uni 	$L__BB0_59;
$L__BB0_32:
	setp.ne.s32 	%p37, %r248, 0;
	setp.neu.f32 	%p38, %f33, %f1;
	or.pred  	%p39, %p38, %p37;
	@%p39 bra 	$L__BB0_34;
	ld.global.u8 	%r151, [%rd5];
	ld.global.u8 	%r152, [%rd11];
	add.s32 	%r153, %r152, %r151;
	ld.global.u8 	%r154, [%rd7];
	add.s32 	%r155, %r153, %r154;
	ld.global.u8 	%r156, [%rd8];
	add.s32 	%r157, %r155, %r156;
	cvt.rn.f32.u32 	%f70, %r157;
	sub.f32 	%f71, %f70, %f2;
	mul.f32 	%f99, %f71, 0f3E800000;
	bra.uni 	$L__BB0_59;
$L__BB0_34:
	setp.gt.s32 	%p40, %r2, 0;
	add.s32 	%r27, %r248, 1;
	cvt.rn.f32.u32 	%f42, %r27;
	setp.neu.f32 	%p41, %f34, %f42;
	or.pred  	%p42, %p40, %p41;
	@%p42 bra 	$L__BB0_36;
	add.s32 	%r143, %r248, -1;
	cvt.s64.s32 	%rd134, %r143;
	add.s64 	%rd135, %rd6, %rd14;
	ld.global.u8 	%r144, [%rd135];
	mad.lo.s64 	%rd136, %rd16, %rd134, %rd4;
	add.s64 	%rd137, %rd1, %rd136;
	ld.global.u8 	%r145, [%rd137];
	add.s32 	%r146, %r145, %r144;
	add.s64 	%rd138, %rd7, %rd14;
	ld.global.u8 	%r147, [%rd138];
	add.s32 	%r148, %r146, %r147;
	add.s64 	%rd139, %rd8, %rd14;
	ld.global.u8 	%r149, [%rd139];
	add.s32 	%r150, %r148, %r149;
	cvt.rn.f32.u32 	%f68, %r150;
	sub.f32 	%f69, %f68, %f2;
	mul.f32 	%f99, %f69, 0f3E800000;
	bra.uni 	$L__BB0_59;
$L__BB0_36:
	setp.neu.f32 	%p43, %f34, %f42;
	setp.neu.f32 	%p44, %f33, %f1;
	or.pred  	%p45, %p44, %p43;
	@%p45 bra 	$L__BB0_38;
	add.s32 	%r135, %r248, -1;
	cvt.s64.s32 	%rd128, %r135;
	add.s64 	%rd129, %rd5, %rd14;
	ld.global.u8 	%r136, [%rd129];
	mad.lo.s64 	%rd130, %rd16, %rd128, %rd4;
	add.s64 	%rd131, %rd1, %rd130;
	ld.global.u8 	%r137, [%rd131];
	add.s32 	%r138, %r137, %r136;
	add.s64 	%rd132, %rd7, %rd14;
	ld.global.u8 	%r139, [%rd132];
	add.s32 	%r140, %r138, %r139;
	add.s64 	%rd133, %rd8, %rd14;
	ld.global.u8 	%r141, [%rd133];
	add.s32 	%r142, %r140, %r141;
	cvt.rn.f32.u32 	%f66, %r142;
	sub.f32 	%f67, %f66, %f2;
	mul.f32 	%f99, %f67, 0f3E800000;
	bra.uni 	$L__BB0_59;
$L__BB0_38:
	setp.ne.s32 	%p46, %r4, 0;
	@%p46 bra 	$L__BB0_40;
	add.s64 	%rd124, %rd5, %rd14;
	ld.global.u8 	%r128, [%rd124];
	add.s64 	%rd125, %rd6, %rd14;
	ld.global.u8 	%r129, [%rd125];
	add.s32 	%r130, %r129, %r128;
	add.s64 	%rd126, %rd11, %rd14;
	ld.global.u8 	%r131, [%rd126];
	add.s32 	%r132, %r130, %r131;
	add.s64 	%rd127, %rd7, %rd14;
	ld.global.u8 	%r133, [%rd127];
	add.s32 	%r134, %r132, %r133;
	cvt.rn.f32.u32 	%f64, %r134;
	sub.f32 	%f65, %f64, %f2;
	mul.f32 	%f99, %f65, 0f3E800000;
	bra.uni 	$L__BB0_59;
$L__BB0_40:
	setp.ne.s32 	%p47, %r248, 0;
	add.s32 	%r28, %r12, 1;
	cvt.rn.f32.u32 	%f21, %r28;
	setp.neu.f32 	%p48, %f34, %f21;
	or.pred  	%p49, %p48, %p47;
	@%p49 bra 	$L__BB0_42;
	ld.global.u8 	%r121, [%rd5];
	ld.global.u8 	%r122, [%rd6];
	add.s32 	%r123, %r122, %r121;
	ld.global.u8 	%r124, [%rd11];
	add.s32 	%r125, %r123, %r124;
	ld.global.u8 	%r126, [%rd8];
	add.s32 	%r127, %r125, %r126;
	cvt.rn.f32.u32 	%f62, %r127;
	sub.f32 	%f63, %f62, %f2;
	mul.f32 	%f99, %f63, 0f3E800000;
	bra.uni 	$L__BB0_59;
$L__BB0_42:
	setp.neu.f32 	%p50, %f34, %f42;
	setp.ne.s32 	%p51, %r12, 0;
	or.pred  	%p52, %p51, %p50;
	@%p52 bra 	$L__BB0_44;
	ld.param.u64 	%rd212, [_Z18cuda_kernel_jacobiPh6float3mmii_param_2];
	add.s32 	%r113, %r248, -1;
	cvt.s64.s32 	%rd114, %r113;
	add.s64 	%rd115, %rd2, %rd14;
	add.s64 	%rd116, %rd1, %rd115;
	ld.global.u8 	%r114, [%rd116];
	add.s64 	%rd117, %rd3, %rd14;
	add.s64 	%rd118, %rd1, %rd117;
	ld.global.u8 	%r115, [%rd118];
	add.s32 	%r116, %r115, %r114;
	mad.lo.s64 	%rd119, %rd16, %rd114, %rd10;
	add.s64 	%rd120, %rd1, %rd119;
	ld.global.u8 	%r117, [%rd120];
	add.s32 	%r118, %r116, %r117;
	add.s64 	%rd121, %rd10, %rd212;
	add.s64 	%rd122, %rd121, %rd14;
	add.s64 	%rd123, %rd1, %rd122;
	ld.global.u8 	%r119, [%rd123];
	add.s32 	%r120, %r118, %r119;
	cvt.rn.f32.u32 	%f60, %r120;
	sub.f32 	%f61, %f60, %f2;
	mul.f32 	%f99, %f61, 0f3E800000;
	bra.uni 	$L__BB0_59;
$L__BB0_44:
	setp.neu.f32 	%p53, %f34, %f42;
	setp.neu.f32 	%p54, %f34, %f21;
	or.pred  	%p55, %p54, %p53;
	@%p55 bra 	$L__BB0_46;
	add.s32 	%r105, %r248, -1;
	cvt.s64.s32 	%rd108, %r105;
	add.s64 	%rd109, %rd5, %rd14;
	ld.global.u8 	%r106, [%rd109];
	add.s64 	%rd110, %rd6, %rd14;
	ld.global.u8 	%r107, [%rd110];
	add.s32 	%r108, %r107, %r106;
	mad.lo.s64 	%rd111, %rd16, %rd108, %rd4;
	add.s64 	%rd112, %rd1, %rd111;
	ld.global.u8 	%r109, [%rd112];
	add.s32 	%r110, %r108, %r109;
	add.s64 	%rd113, %rd8, %rd14;
	ld.global.u8 	%r111, [%rd113];
	add.s32 	%r112, %r110, %r111;
	cvt.rn.f32.u32 	%f58, %r112;
	sub.f32 	%f59, %f58, %f2;
	mul.f32 	%f99, %f59, 0f3E800000;
	bra.uni 	$L__BB0_59;
$L__BB0_46:
	setp.gt.s32 	%p56, %r2, 0;
	@%p56 bra 	$L__BB0_48;
	add.s32 	%r95, %r248, -1;
	cvt.s64.s32 	%rd101, %r95;
	add.s64 	%rd102, %rd6, %rd14;
	ld.global.u8 	%r96, [%rd102];
	add.s64 	%rd103, %rd11, %rd14;
	ld.global.u8 	%r97, [%rd103];
	add.s32 	%r98, %r97, %r96;
	mad.lo.s64 	%rd104, %rd16, %rd101, %rd4;
	add.s64 	%rd105, %rd1, %rd104;
	ld.global.u8 	%r99, [%rd105];
	add.s32 	%r100, %r98, %r99;
	add.s64 	%rd106, %rd7, %rd14;
	ld.global.u8 	%r101, [%rd106];
	add.s32 	%r102, %r100, %r101;
	add.s64 	%rd107, %rd8, %rd14;
	ld.global.u8 	%r103, [%rd107];
	add.s32 	%r104, %r102, %r103;
	cvt.rn.f32.u32 	%f56, %r104;
	sub.f32 	%f57, %f56, %f2;
	div.rn.f32 	%f99, %f57, 0f40A00000;
	bra.uni 	$L__BB0_59;
$L__BB0_48:
	add.s32 	%r29, %r2, 1;
	cvt.rn.f32.u32 	%f43, %r29;
	setp.neu.f32 	%p57, %f33, %f43;
	@%p57 bra 	$L__BB0_50;
	ld.param.u32 	%r246, [_Z18cuda_kernel_jacobiPh6float3mmii_param_4];
	ld.param.u64 	%rd211, [_Z18cuda_kernel_jacobiPh6float3mmii_param_2];
	add.s32 	%r83, %r248, -1;
	cvt.s64.s32 	%rd86, %r83;
	add.s64 	%rd87, %rd5, %rd14;
	ld.global.u8 	%r84, [%rd87];
	add.s64 	%rd88, %rd4, %rd16;
	add.s64 	%rd89, %rd1, %rd88;
	add.s64 	%rd90, %rd89, %rd14;
	ld.global.u8 	%r85, [%rd90];
	add.s32 	%r86, %r85, %r84;
	mad.lo.s64 	%rd91, %rd16, %rd86, %rd4;
	add.s64 	%rd92, %rd1, %rd91;
	ld.global.u8 	%r87, [%rd92];
	add.s32 	%r88, %r86, %r87;
	add.s64 	%rd93, %rd7, %rd14;
	ld.global.u8 	%r89, [%rd93];
	add.s32 	%r90, %r88, %r89;
	add.s32 	%r91, %r12, -1;
	cvt.s64.s32 	%rd94, %r91;
	cvt.s64.s32 	%rd95, %r246;
	shl.b32 	%r92, %r2, 2;
	cvt.u64.u32 	%rd96, %r92;
	add.s64 	%rd97, %rd95, %rd96;
	mad.lo.s64 	%rd98, %rd211, %rd94, %rd97;
	add.s64 	%rd99, %rd98, %rd14;
	add.s64 	%rd100, %rd1, %rd99;
	ld.global.u8 	%r93, [%rd100];
	add.s32 	%r94, %r90, %r93;
	cvt.rn.f32.u32 	%f54, %r94;
	sub.f32 	%f55, %f54, %f2;
	div.rn.f32 	%f99, %f55, 0f40A00000;
	bra.uni 	$L__BB0_59;
$L__BB0_50:
	setp.ne.s32 	%p58, %r12, 0;
	@%p58 bra 	$L__BB0_52;
	ld.param.u32 	%r245, [_Z18cuda_kernel_jacobiPh6float3mmii_param_4];
	ld.param.u64 	%rd210, [_Z18cuda_kernel_jacobiPh6float3mmii_param_2];
	add.s32 	%r71, %r248, -1;
	cvt.s64.s32 	%rd70, %r71;
	add.s32 	%r72, %r248, 1;
	cvt.u64.u32 	%rd71, %r72;
	add.s64 	%rd72, %rd2, %rd14;
	add.s64 	%rd73, %rd1, %rd72;
	ld.global.u8 	%r73, [%rd73];
	add.s64 	%rd74, %rd3, %rd14;
	add.s64 	%rd75, %rd1, %rd74;
	ld.global.u8 	%r74, [%rd75];
	add.s32 	%r75, %r74, %r73;
	cvt.s64.s32 	%rd76, %r245;
	shl.b32 	%r76, %r2, 2;
	cvt.u64.u32 	%rd77, %r76;
	add.s64 	%rd78, %rd76, %rd77;
	mad.lo.s64 	%rd79, %rd16, %rd71, %rd78;
	add.s64 	%rd80, %rd1, %rd79;
	ld.global.u8 	%r77, [%rd80];
	add.s32 	%r78, %r75, %r77;
	mad.lo.s64 	%rd81, %rd16, %rd70, %rd78;
	add.s64 	%rd82, %rd1, %rd81;
	ld.global.u8 	%r79, [%rd82];
	add.s32 	%r80, %r78, %r79;
	add.s64 	%rd83, %rd78, %rd210;
	add.s64 	%rd84, %rd83, %rd14;
	add.s64 	%rd85, %rd1, %rd84;
	ld.global.u8 	%r81, [%rd85];
	add.s32 	%r82, %r80, %r81;
	cvt.rn.f32.u32 	%f52, %r82;
	sub.f32 	%f53, %f52, %f2;
	div.rn.f32 	%f99, %f53, 0f40A00000;
	bra.uni 	$L__BB0_59;
$L__BB0_52:
	@%p54 bra 	$L__BB0_54;
	add.s32 	%r61, %r248, -1;
	cvt.s64.s32 	%rd61, %r61;
	add.s64 	%rd62, %rd5, %rd14;
	ld.global.u8 	%r62, [%rd62];
	add.s64 	%rd63, %rd6, %rd14;
	ld.global.u8 	%r63, [%rd63];
	add.s32 	%r64, %r63, %r62;
	add.s64 	%rd64, %rd4, %rd16;
	add.s64 	%rd65, %rd1, %rd64;
	add.s64 	%rd66, %rd65, %rd14;
	ld.global.u8 	%r65, [%rd66];
	add.s32 	%r66, %r64, %r65;
	mad.lo.s64 	%rd67, %rd16, %rd61, %rd4;
	add.s64 	%rd68, %rd1, %rd67;
	ld.global.u8 	%r67, [%rd68];
	add.s32 	%r68, %r66, %r67;
	add.s64 	%rd69, %rd8, %rd14;
	ld.global.u8 	%r69, [%rd69];
	add.s32 	%r70, %r68, %r69;
	cvt.rn.f32.u32 	%f50, %r70;
	sub.f32 	%f51, %f50, %f2;
	div.rn.f32 	%f99, %f51, 0f40A00000;
	bra.uni 	$L__BB0_59;
$L__BB0_54:
	setp.ne.s32 	%p60, %r248, 0;
	@%p60 bra 	$L__BB0_56;
	ld.global.u8 	%r52, [%rd5];
	ld.global.u8 	%r53, [%rd6];
	add.s32 	%r54, %r53, %r52;
	add.s64 	%rd59, %rd4, %rd16;
	add.s64 	%rd60, %rd1, %rd59;
	ld.global.u8 	%r55, [%rd60];
	add.s32 	%r56, %r54, %r55;
	ld.global.u8 	%r57, [%rd7];
	add.s32 	%r58, %r56, %r57;
	ld.global.u8 	%r59, [%rd8];
	add.s32 	%r60, %r58, %r59;
	cvt.rn.f32.u32 	%f48, %r60;
	sub.f32 	%f49, %f48, %f2;
	div.rn.f32 	%f99, %f49, 0f40A00000;
	bra.uni 	$L__BB0_59;
$L__BB0_56:
	@%p53 bra 	$L__BB0_58;
	add.s32 	%r42, %r248, -1;
	cvt.s64.s32 	%rd52, %r42;
	add.s64 	%rd53, %rd5, %rd14;
	ld.global.u8 	%r43, [%rd53];
	add.s64 	%rd54, %rd6, %rd14;
	ld.global.u8 	%r44, [%rd54];
	add.s32 	%r45, %r44, %r43;
	mad.lo.s64 	%rd55, %rd16, %rd52, %rd4;
	add.s64 	%rd56, %rd1, %rd55;
	ld.global.u8 	%r46, [%rd56];
	add.s32 	%r47, %r45, %r46;
	add.s64 	%rd57, %rd7, %rd14;
	ld.global.u8 	%r48, [%rd57];
	add.s32 	%r49, %r47, %r48;
	add.s64 	%rd58, %rd8, %rd14;
	ld.global.u8 	%r50, [%rd58];
	add.s32 	%r51, %r49, %r50;
	cvt.rn.f32.u32 	%f46, %r51;
	sub.f32 	%f47, %f46, %f2;
	div.rn.f32 	%f99, %f47, 0f40A00000;
	bra.uni 	$L__BB0_59;
$L__BB0_58:
	add.s32 	%r30, %r248, -1;
	cvt.s64.s32 	%rd42, %r30;
	add.s64 	%rd43, %rd5, %rd14;
	ld.global.u8 	%r31, [%rd43];
	add.s64 	%rd44, %rd6, %rd14;
	ld.global.u8 	%r32, [%rd44];
	add.s32 	%r33, %r32, %r31;
	add.s64 	%rd45, %rd4, %rd16;
	add.s64 	%rd46, %rd1, %rd45;
	add.s64 	%rd47, %rd46, %rd14;
	ld.global.u8 	%r34, [%rd47];
	add.s32 	%r35, %r33, %r34;
	mad.lo.s64 	%rd48, %rd16, %rd42, %rd4;
	add.s64 	%rd49, %rd1, %rd48;
	ld.global.u8 	%r36, [%rd49];
	add.s32 	%r37, %r35, %r36;
	add.s64 	%rd50, %rd7, %rd14;
	ld.global.u8 	%r38, [%rd50];
	add.s32 	%r39, %r37, %r38;
	add.s64 	%rd51, %rd8, %rd14;
	ld.global.u8 	%r40, [%rd51];
	add.s32 	%r41, %r39, %r40;
	cvt.rn.f32.u32 	%f44, %r41;
	sub.f32 	%f45, %f44, %f2;
	div.rn.f32 	%f99, %f45, 0f40C00000;
$L__BB0_59:
	cvt.rzi.u32.f32 	%r243, %f99;
	add.s64 	%rd206, %rd4, %rd14;
	add.s64 	%rd207, %rd1, %rd206;
	st.global.u8 	[%rd207], %r243;
	add.s32 	%r248, %r248, 1;
	cvt.rn.f32.u32 	%f98, %r248;
	setp.gt.f32 	%p62, %f35, %f98;
	@%p62 bra 	$L__BB0_2;
$L__BB0_60:
	ret;

}


// ===== COMPILED SASS (sm_100) =====

	.target	sm_100

	.elftype	@"ET_EXEC"


//--------------------- .note.nv.tkinfo           --------------------------
	.section	.note.nv.tkinfo,"",@"SHT_NOTE"
	.sectionflags	@"SHF_NOTE_NV_TKINFO"
	.tkinfo
        /*0018*/ 	.word	0x00000002
        /*0030*/ 	.string	""
        /*0030*/ 	.string	"ptxas"
        /*0030*/ 	.string	"Cuda compilation tools, release 13.0, V13.0.88"
        /*0030*/ 	.string	"Build cuda_13.0.r13.0/compiler.36424714_0"
        /*0030*/ 	.string	"-arch sm_100 -m 64 "



//--------------------- .note.nv.cuinfo           --------------------------
	.section	.note.nv.cuinfo,"",@"SHT_NOTE"
	.sectionflags	@"SHF_NOTE_NV_CUINFO"
        /*0018*/ 	.short	0x0002
        /*001a*/ 	.short	0x0064
        /*001c*/ 	.short	0x0082
	.zero		2


//--------------------- .nv.info                  --------------------------
	.section	.nv.info,"",@"SHT_CUDA_INFO"
	.align	4


	//----- nvinfo : EIATTR_REGCOUNT
	.align		4
        /*0000*/ 	.byte	0x04, 0x2f
        /*0002*/ 	.short	(.L_1 - .L_0)
	.align		4
.L_0:
        /*0004*/ 	.word	index@(_Z18cuda_kernel_jacobiPh6float3mmii)
        /*0008*/ 	.word	0x00000028


	//----- nvinfo : EIATTR_FRAME_SIZE
	.align		4
.L_1:
        /*000c*/ 	.byte	0x04, 0x11
        /*000e*/ 	.short	(.L_3 - .L_2)
	.align		4
.L_2:
        /*0010*/ 	.word	index@($__internal_0_$__cuda_sm3x_div_rn_noftz_f32_slowpath)
        /*0014*/ 	.word	0x00000000


	//----- nvinfo : EIATTR_FRAME_SIZE
	.align		4
.L_3:
        /*0018*/ 	.byte	0x04, 0x11
        /*001a*/ 	.short	(.L_5 - .L_4)
	.align		4
.L_4:
        /*001c*/ 	.word	index@(_Z18cuda_kernel_jacobiPh6float3mmii)
        /*0020*/ 	.word	0x00000000


	//----- nvinfo : EIATTR_MIN_STACK_SIZE
	.align		4
.L_5:
        /*0024*/ 	.byte	0x04, 0x12
        /*0026*/ 	.short	(.L_7 - .L_6)
	.align		4
.L_6:
        /*0028*/ 	.word	index@(_Z18cuda_kernel_jacobiPh6float3mmii)
        /*002c*/ 	.word	0x00000000
.L_7:


//--------------------- .nv.compat                --------------------------
	.section	.nv.compat,"",@"SHT_CUDA_COMPAT_INFO"
	.align	4
        /*0000*/ 	.byte	0x02, 0x09, 0x00, 0x00, 0x02, 0x02, 0x01, 0x00, 0x02, 0x05, 0x05, 0x00, 0x03, 0x07, 0x01, 0x01
        /*0010*/ 	.byte	0x02, 0x03, 0x00, 0x00, 0x02, 0x06, 0x01, 0x00, 0x04, 0x0b, 0x08, 0x00, 0x01, 0x00, 0x00, 0x00
        /*0020*/ 	.byte	0x00, 0x00, 0x00, 0x00


//--------------------- .nv.info._Z18cuda_kernel_jacobiPh6float3mmii --------------------------
	.section	.nv.info._Z18cuda_kernel_jacobiPh6float3mmii,"",@"SHT_CUDA_INFO"
	.sectionflags	@""
	.align	4


	//----- nvinfo : EIATTR_CUDA_API_VERSION
	.align		4
        /*0000*/ 	.byte	0x04, 0x37
        /*0002*/ 	.short	(.L_9 - .L_8)
.L_8:
        /*0004*/ 	.word	0x00000082


	//----- nvinfo : EIATTR_KPARAM_INFO
	.align		4
.L_9:
        /*0008*/ 	.byte	0x04, 0x17
        /*000a*/ 	.short	(.L_11 - .L_10)
.L_10:
        /*000c*/ 	.word	0x00000000
        /*0010*/ 	.short	0x0005
        /*0012*/ 	.short	0x002c
        /*0014*/ 	.byte	0x00, 0xf0, 0x11, 0x00


	//----- nvinfo : EIATTR_KPARAM_INFO
	.align		4
.L_11:
        /*0018*/ 	.byte	0x04, 0x17
        /*001a*/ 	.short	(.L_13 - .L_12)
.L_12:
        /*001c*/ 	.word	0x00000000
        /*0020*/ 	.short	0x0004
        /*0022*/ 	.short	0x0028
        /*0024*/ 	.byte	0x00, 0xf0, 0x11, 0x00


	//----- nvinfo : EIATTR_KPARAM_INFO
	.align		4
.L_13:
        /*0028*/ 	.byte	0x04, 0x17
        /*002a*/ 	.short	(.L_15 - .L_14)
.L_14:
        /*002c*/ 	.word	0x00000000
        /*0030*/ 	.short	0x0003
        /*0032*/ 	.short	0x0020
        /*0034*/ 	.byte	0x00, 0xf0, 0x21, 0x00


	//----- nvinfo : EIATTR_KPARAM_INFO
	.align		4
.L_15:
        /*0038*/ 	.byte	0x04, 0x17
        /*003a*/ 	.short	(.L_17 - .L_16)
.L_16:
        /*003c*/ 	.word	0x00000000
        /*0040*/ 	.short	0x0002
        /*0042*/ 	.short	0x0018
        /*0044*/ 	.byte	0x00, 0xf0, 0x21, 0x00


	//----- nvinfo : EIATTR_KPARAM_INFO
	.align		4
.L_17:
        /*0048*/ 	.byte	0x04, 0x17
        /*004a*/ 	.short	(.L_19 - .L_18)
.L_18:
        /*004c*/ 	.word	0x00000000
        /*0050*/ 	.short	0x0001
        /*0052*/ 	.short	0x0008
        /*0054*/ 	.byte	0x00, 0xf0, 0x31, 0x00


	//----- nvinfo : EIATTR_KPARAM_INFO
	.align		4
.L_19:
        /*0058*/ 	.byte	0x04, 0x17
        /*005a*/ 	.short	(.L_21 - .L_20)
.L_20:
        /*005c*/ 	.word	0x00000000
        /*0060*/ 	.short	0x0000
        /*0062*/ 	.short	0x0000
        /*0064*/ 	.byte	0x00, 0xf5, 0x21, 0x00


	//----- nvinfo : EIATTR_SPARSE_MMA_MASK
	.align		4
.L_21:
        /*0068*/ 	.byte	0x03, 0x50
        /*006a*/ 	.short	0x0000


	//----- nvinfo : EIATTR_MAXREG_COUNT
	.align		4
        /*006c*/ 	.byte	0x03, 0x1b
        /*006e*/ 	.short	0x00ff


	//----- nvinfo : EIATTR_MERCURY_ISA_VERSION
	.align		4
        /*0070*/ 	.byte	0x03, 0x5f
        /*0072*/ 	.short	0x0101


	//----- nvinfo : EIATTR_VRC_CTA_INIT_COUNT
	.align		4
        /*0074*/ 	.byte	0x02, 0x4a
	.zero		1
	.zero		1


	//----- nvinfo : EIATTR_EXIT_INSTR_OFFSETS
	.align		4
        /*0078*/ 	.byte	0x04, 0x1c
        /*007a*/ 	.short	(.L_23 - .L_22)


	//   ....[0]....
.L_22:
        /*007c*/ 	.word	0x00000030


	//   ....[1]....
        /*0080*/ 	.word	0x00004270


	//----- nvinfo : EIATTR_CRS_STACK_SIZE
	.align		4
.L_23:
        /*0084*/ 	.byte	0x04, 0x1e
        /*0086*/ 	.short	(.L_25 - .L_24)
.L_24:
        /*0088*/ 	.word	0x00000000


	//----- nvinfo : EIATTR_CBANK_PARAM_SIZE
	.align		4
.L_25:
        /*008c*/ 	.byte	0x03, 0x19
        /*008e*/ 	.short	0x0030


	//----- nvinfo : EIATTR_PARAM_CBANK
	.align		4
        /*0090*/ 	.byte	0x04, 0x0a
        /*0092*/ 	.short	(.L_27 - .L_26)
	.align		4
.L_26:
        /*0094*/ 	.word	index@(.nv.constant0._Z18cuda_kernel_jacobiPh6float3mmii)
        /*0098*/ 	.short	0x0380
        /*009a*/ 	.short	0x0030


	//----- nvinfo : EIATTR_SW_WAR
	.align		4
.L_27:
        /*009c*/ 	.byte	0x04, 0x36
        /*009e*/ 	.short	(.L_29 - .L_28)
.L_28:
        /*00a0*/ 	.word	0x00000008
.L_29:


//--------------------- .nv.callgraph             --------------------------
	.section	.nv.callgraph,"",@"SHT_CUDA_CALLGRAPH"
	.align	4
	.sectionentsize	8
	.align		4
        /*0000*/ 	.word	0x00000000
	.align		4
        /*0004*/ 	.word	0xffffffff
	.align		4
        /*0008*/ 	.word	0x00000000
	.align		4
        /*000c*/ 	.word	0xfffffffe
	.align		4
        /*0010*/ 	.word	0x00000000
	.align		4
        /*0014*/ 	.word	0xfffffffd
	.align		4
        /*0018*/ 	.word	0x00000000
	.align		4
        /*001c*/ 	.word	0xfffffffc


//--------------------- .text._Z18cuda_kernel_jacobiPh6float3mmii --------------------------
	.section	.text._Z18cuda_kernel_jacobiPh6float3mmii,"ax",@progbits
	.align	128
        .global         _Z18cuda_kernel_jacobiPh6float3mmii
        .type           _Z18cuda_kernel_jacobiPh6float3mmii,@function
        .size           _Z18cuda_kernel_jacobiPh6float3mmii,(.L_x_70 - _Z18cuda_kernel_jacobiPh6float3mmii)
        .other          _Z18cuda_kernel_jacobiPh6float3mmii,@"STO_CUDA_ENTRY STV_DEFAULT"
_Z18cuda_kernel_jacobiPh6float3mmii:
.text._Z18cuda_kernel_jacobiPh6float3mmii:
[----:B------:R-:W-:Y:S01]  /*0000*/  LDC R1, c[0x0][0x37c] ;  /* 0x0000df00ff017b82 */ /* 0x000fe20000000800 */
[----:B------:R-:W0:Y:S02]  /*0010*/  LDCU UR4, c[0x0][0x390] ;  /* 0x00007200ff0477ac */ /* 0x000e240008000800 */
[----:B0-----:R-:W-:-:S13]  /*0020*/  FSETP.LT.AND P0, PT, RZ, UR4, PT ;  /* 0x00000004ff007c0b */ /* 0x001fda000bf01000 */
[----:B------:R-:W-:Y:S05]  /*0030*/  @!P0 EXIT ;  /* 0x000000000000894d */ /* 0x000fea0003800000 */
[----:B------:R-:W0:Y:S01]  /*0040*/  S2R R3, SR_TID.Y ;  /* 0x0000000000037919 */ /* 0x000e220000002200 */
[----:B------:R-:W0:Y:S01]  /*0050*/  LDC R2, c[0x0][0x364] ;  /* 0x0000d900ff027b82 */ /* 0x000e220000000800 */
[----:B------:R-:W1:Y:S01]  /*0060*/  LDCU.128 UR8, c[0x0][0x380] ;  /* 0x00007000ff0877ac */ /* 0x000e620008000c00 */
[----:B------:R-:W2:Y:S01]  /*0070*/  S2R R5, SR_TID.X ;  /* 0x0000000000057919 */ /* 0x000ea20000002100 */
[----:B------:R-:W3:Y:S05]  /*0080*/  LDCU.64 UR6, c[0x0][0x398] ;  /* 0x00007300ff0677ac */ /* 0x000eea0008000a00 */
[----:B------:R-:W0:Y:S01]  /*0090*/  S2UR UR4, SR_CTAID.Y ;  /* 0x00000000000479c3 */ /* 0x000e220000002600 */
[----:B------:R-:W4:Y:S01]  /*00a0*/  LDCU.64 UR14, c[0x0][0x3a0] ;  /* 0x00007400ff0e77ac */ /* 0x000f220008000a00 */
[----:B------:R-:W0:Y:S06]  /*00b0*/  LDCU.64 UR12, c[0x0][0x398] ;  /* 0x00007300ff0c77ac */ /* 0x000e2c0008000a00 */
[----:B------:R-:W2:Y:S01]  /*00c0*/  S2UR UR5, SR_CTAID.X ;  /* 0x00000000000579c3 */ /* 0x000ea20000002500 */
[----:B------:R-:W0:Y:S07]  /*00d0*/  LDCU.64 UR16, c[0x0][0x380] ;  /* 0x00007000ff1077ac */ /* 0x000e2e0008000a00 */
[----:B------:R-:W2:Y:S08]  /*00e0*/  LDC R0, c[0x0][0x360] ;  /* 0x0000d800ff007b82 */ /* 0x000eb00000000800 */
[----:B------:R-:W5:Y:S01]  /*00f0*/  LDC R27, c[0x0][0x3a8] ;  /* 0x0000ea00ff1b7b82 */ /* 0x000f620000000800 */
[----:B0-----:R-:W-:-:S04]  /*0100*/  IMAD R2, R2, UR4, R3 ;  /* 0x0000000402027c24 */ /* 0x001fc8000f8e0203 */
[C---:B------:R-:W-:Y:S01]  /*0110*/  VIADD R3, R2.reuse, 0x1 ;  /* 0x0000000102037836 */ /* 0x040fe20000000000 */
[----:B------:R-:W-:Y:S02]  /*0120*/  IADD3 R13, PT, PT, R2, -0x1, RZ ;  /* 0xffffffff020d7810 */ /* 0x000fe40007ffe0ff */
[----:B------:R-:W0:Y:S02]  /*0130*/  LDC.64 R8, c[0x0][0x3a0] ;  /* 0x0000e800ff087b82 */ /* 0x000e240000000a00 */
[----:B------:R-:W-:-:S04]  /*0140*/  I2FP.F32.U32 R6, R3 ;  /* 0x0000000300067245 */ /* 0x000fc80000201000 */
[----:B-1----:R-:W-:Y:S01]  /*0150*/  FSETP.NEU.AND P2, PT, R6, UR11, PT ;  /* 0x0000000b06007c0b */ /* 0x002fe2000bf4d000 */
[----:B------:R-:W1:Y:S01]  /*0160*/  LDCU UR11, c[0x0][0x390] ;  /* 0x00007200ff0b77ac */ /* 0x000e620008000800 */
[----:B--2---:R-:W-:Y:S01]  /*0170*/  IMAD R0, R0, UR5, R5 ;  /* 0x0000000500007c24 */ /* 0x004fe2000f8e0205 */
[----:B------:R-:W2:Y:S03]  /*0180*/  LDCU.64 UR4, c[0x0][0x358] ;  /* 0x00006b00ff0477ac */ /* 0x000ea60008000a00 */
[----:B------:R-:W-:-:S04]  /*0190*/  IMAD.SHL.U32 R4, R0, 0x4, RZ ;  /* 0x0000000400047824 */ /* 0x000fc800078e00ff */
[C---:B------:R-:W-:Y:S01]  /*01a0*/  VIADD R6, R4.reuse, 0xfffffffc ;  /* 0xfffffffc04067836 */ /* 0x040fe20000000000 */
[--C-:B------:R-:W-:Y:S01]  /*01b0*/  SHF.R.S32.HI R5, RZ, 0x1f, R4.reuse ;  /* 0x0000001fff057819 */ /* 0x100fe20000011404 */
[----:B------:R-:W-:Y:S01]  /*01c0*/  VIADD R10, R4, 0x4 ;  /* 0x00000004040a7836 */ /* 0x000fe20000000000 */
[----:B-----5:R-:W-:Y:S02]  /*01d0*/  SHF.R.S32.HI R25, RZ, 0x1f, R27 ;  /* 0x0000001fff197819 */ /* 0x020fe4000001141b */
[-C--:B------:R-:W-:Y:S01]  /*01e0*/  IADD3 R20, P0, PT, R6, R27.reuse, RZ ;  /* 0x0000001b06147210 */ /* 0x080fe20007f1e0ff */
[C---:B---3--:R-:W-:Y:S01]  /*01f0*/  IMAD.WIDE.U32 R22, R3.reuse, UR6, R4 ;  /* 0x0000000603167c25 */ /* 0x048fe2000f8e0004 */
[----:B------:R-:W-:Y:S02]  /*0200*/  IADD3 R18, P1, PT, R10, R27, RZ ;  /* 0x0000001b0a127210 */ /* 0x000fe40007f3e0ff */
[-C--:B------:R-:W-:Y:S01]  /*0210*/  LEA.HI.X.SX32 R21, R6, R25.reuse, 0x1, P0 ;  /* 0x0000001906157211 */ /* 0x080fe200000f0eff */
[----:B------:R-:W-:Y:S01]  /*0220*/  IMAD R24, R3, UR7, R23 ;  /* 0x0000000703187c24 */ /* 0x000fe2000f8e0217 */
[----:B------:R-:W-:Y:S01]  /*0230*/  SHF.R.S32.HI R3, RZ, 0x1f, R13 ;  /* 0x0000001fff037819 */ /* 0x000fe2000001140d */
[----:B------:R-:W-:Y:S01]  /*0240*/  IMAD.WIDE.U32 R14, R2, UR6, R4 ;  /* 0x00000006020e7c25 */ /* 0x000fe2000f8e0004 */
[----:B------:R-:W-:-:S02]  /*0250*/  LEA.HI.X.SX32 R19, R10, R25, 0x1, P1 ;  /* 0x000000190a137211 */ /* 0x000fc400008f0eff */
[----:B------:R-:W-:Y:S01]  /*0260*/  IADD3 R22, P5, P3, R22, UR8, R27 ;  /* 0x0000000816167c10 */ /* 0x000fe2000fbbe01b */
[----:B------:R-:W-:Y:S01]  /*0270*/  IMAD R12, R3, UR6, RZ ;  /* 0x00000006030c7c24 */ /* 0x000fe2000f8e02ff */
[----:B------:R-:W-:Y:S01]  /*0280*/  IADD3 R16, P1, PT, R14, R27, RZ ;  /* 0x0000001b0e107210 */ /* 0x000fe20007f3e0ff */
[----:B------:R-:W-:Y:S01]  /*0290*/  IMAD.WIDE.U32 R10, R2, UR6, R20 ;  /* 0x00000006020a7c25 */ /* 0x000fe2000f8e0014 */
[----:B------:R-:W-:-:S03]  /*02a0*/  IADD3.X R23, PT, PT, R24, UR9, R25, P5, P3 ;  /* 0x0000000918177c10 */ /* 0x000fc6000afe6419 */
[C---:B------:R-:W-:Y:S01]  /*02b0*/  IMAD R17, R13.reuse, UR7, R12 ;  /* 0x000000070d117c24 */ /* 0x040fe2000f8e020c */
[----:B------:R-:W-:Y:S01]  /*02c0*/  IADD3 R14, P6, PT, R10, UR8, RZ ;  /* 0x000000080a0e7c10 */ /* 0x000fe2000ffde0ff */
[----:B------:R-:W-:-:S04]  /*02d0*/  IMAD.WIDE.U32 R12, R13, UR6, R4 ;  /* 0x000000060d0c7c25 */ /* 0x000fc8000f8e0004 */
[C---:B------:R-:W-:Y:S01]  /*02e0*/  IMAD R3, R2.reuse, UR7, RZ ;  /* 0x0000000702037c24 */ /* 0x040fe2000f8e02ff */
[----:B------:R-:W-:Y:S01]  /*02f0*/  IADD3 R26, PT, PT, R13, R17, RZ ;  /* 0x000000110d1a7210 */ /* 0x000fe20007ffe0ff */
[----:B------:R-:W-:Y:S01]  /*0300*/  IMAD.WIDE.U32 R6, R2, UR6, R18 ;  /* 0x0000000602067c25 */ /* 0x000fe2000f8e0012 */
[----:B------:R-:W-:Y:S01]  /*0310*/  IADD3 R12, P0, P4, R12, UR8, R27 ;  /* 0x000000080c0c7c10 */ /* 0x000fe2000fc1e01b */
[----:B------:R-:W3:Y:S01]  /*0320*/  LDCU UR7, c[0x0][0x3ac] ;  /* 0x00007580ff0777ac */ /* 0x000ee20008000800 */
[----:B------:R-:W-:Y:S02]  /*0330*/  IADD3.X R17, PT, PT, R25, R15, R3, P1, !PT ;  /* 0x0000000f19117210 */ /* 0x000fe40000ffe403 */
[----:B------:R-:W-:Y:S02]  /*0340*/  IADD3.X R15, PT, PT, R3, UR9, R11, P6, !PT ;  /* 0x00000009030f7c10 */ /* 0x000fe4000b7fe40b */
[----:B------:R-:W-:Y:S01]  /*0350*/  IADD3 R10, P6, PT, R6, UR8, RZ ;  /* 0x00000008060a7c10 */ /* 0x000fe2000ffde0ff */
[----:B------:R-:W-:Y:S01]  /*0360*/  VIADD R6, R0, 0x1 ;  /* 0x0000000100067836 */ /* 0x000fe20000000000 */
[----:B------:R-:W-:-:S02]  /*0370*/  IADD3.X R13, PT, PT, R26, UR9, R25, P0, P4 ;  /* 0x000000091a0d7c10 */ /* 0x000fc400087e8419 */
[----:B------:R-:W-:Y:S02]  /*0380*/  IADD3.X R11, PT, PT, R3, UR9, R7, P6, !PT ;  /* 0x00000009030b7c10 */ /* 0x000fe4000b7fe407 */
[----:B------:R-:W-:Y:S02]  /*0390*/  I2FP.F32.S32 R3, R6 ;  /* 0x0000000600037245 */ /* 0x000fe40000201400 */
[----:B------:R-:W-:Y:S02]  /*03a0*/  ISETP.NE.AND P1, PT, R2, RZ, PT ;  /* 0x000000ff0200720c */ /* 0x000fe40003f25270 */
[----:B------:R-:W-:Y:S02]  /*03b0*/  IADD3 R6, P3, PT, R4, R27, RZ ;  /* 0x0000001b04067210 */ /* 0x000fe40007f7e0ff */
[----:B0-----:R-:W-:Y:S02]  /*03c0*/  IADD3 R8, P4, PT, R16, R8, RZ ;  /* 0x0000000810087210 */ /* 0x001fe40007f9e0ff */
[----:B------:R-:W-:Y:S01]  /*03d0*/  ISETP.LT.AND P6, PT, R0, 0x1, !P1 ;  /* 0x000000010000780c */ /* 0x000fe20004fc1270 */
[----:B------:R-:W-:Y:S01]  /*03e0*/  IMAD.X R7, R5, 0x1, R25, P3 ;  /* 0x0000000105077824 */ /* 0x000fe200018e0619 */
[----:B------:R-:W-:Y:S01]  /*03f0*/  IADD3 R8, P5, PT, R8, UR8, RZ ;  /* 0x0000000808087c10 */ /* 0x000fe2000ffbe0ff */
[----:B------:R-:W-:Y:S01]  /*0400*/  HFMA2 R5, -RZ, RZ, 0, 0 ;  /* 0x00000000ff057431 */ /* 0x000fe200000001ff */
[----:B------:R-:W-:-:S02]  /*0410*/  FSETP.EQ.AND P0, PT, R3, UR10, !P2 ;  /* 0x0000000a03007c0b */ /* 0x000fc4000d702000 */
[----:B------:R-:W-:Y:S02]  /*0420*/  P2R R30, PR, RZ, 0x40 ;  /* 0x00000040ff1e7803 */ /* 0x000fe40000000000 */
[----:B------:R-:W-:Y:S02]  /*0430*/  FSETP.EQ.AND P1, PT, R3, UR10, !P1 ;  /* 0x0000000a03007c0b */ /* 0x000fe4000cf22000 */
[----:B------:R-:W-:Y:S02]  /*0440*/  ISETP.LT.AND P2, PT, R0, 0x1, !P2 ;  /* 0x000000010000780c */ /* 0x000fe40005741270 */
[----:B-1234-:R-:W-:-:S11]  /*0450*/  IADD3.X R9, PT, PT, R17, UR9, R9, P5, P4 ;  /* 0x0000000911097c10 */ /* 0x01efd6000afe8409 */
.L_x_57:
[----:B------:R-:W0:Y:S01]  /*0460*/  LDC.64 R24, c[0x0][0x380] ;  /* 0x0000e000ff187b82 */ /* 0x000e220000000a00 */
[--C-:B------:R-:W-:Y:S01]  /*0470*/  SHF.R.S32.HI R27, RZ, 0x1f, R4.reuse ;  /* 0x0000001fff1b7819 */ /* 0x100fe20000011404 */
[----:B------:R-:W-:Y:S01]  /*0480*/  IMAD.MOV.U32 R26, RZ, RZ, R4 ;  /* 0x000000ffff1a7224 */ /* 0x000fe200078e0004 */
[----:B------:R-:W-:Y:S01]  /*0490*/  USHF.R.S32.HI UR6, URZ, 0x1f, UR7 ;  /* 0x0000001fff067899 */ /* 0x000fe20008011407 */
[----:B------:R-:W-:Y:S02]  /*04a0*/  IMAD R32, R5, UR15, RZ ;  /* 0x0000000f05207c24 */ /* 0x000fe4000f8e02ff */
[----:B------:R-:W-:-:S04]  /*04b0*/  IMAD.WIDE.U32 R26, R2, UR12, R26 ;  /* 0x0000000c021a7c25 */ /* 0x000fc8000f8e001a */
[----:B------:R-:W-:Y:S02]  /*04c0*/  IMAD R27, R2, UR13, R27 ;  /* 0x0000000d021b7c24 */ /* 0x000fe4000f8e021b */
[----:B------:R-:W-:-:S04]  /*04d0*/  IMAD.WIDE.U32 R26, R5, UR14, R26 ;  /* 0x0000000e051a7c25 */ /* 0x000fc8000f8e001a */
[----:B------:R-:W-:Y:S01]  /*04e0*/  IMAD.IADD R28, R27, 0x1, R32 ;  /* 0x000000011b1c7824 */ /* 0x000fe200078e0220 */
[----:B0-----:R-:W-:-:S04]  /*04f0*/  IADD3 R26, P3, P4, R26, UR7, R24 ;  /* 0x000000071a1a7c10 */ /* 0x001fc8000fc7e018 */
[----:B------:R-:W-:-:S05]  /*0500*/  IADD3.X R27, PT, PT, R28, UR6, R25, P3, P4 ;  /* 0x000000061c1b7c10 */ /* 0x000fca0009fe8419 */
[----:B------:R-:W2:Y:S01]  /*0510*/  LDG.E.U8 R26, desc[UR4][R26.64] ;  /* 0x000000041a1a7981 */ /* 0x000ea2000c1e1100 */
[----:B------:R-:W-:Y:S01]  /*0520*/  LOP3.LUT P3, R28, R5, RZ, R2, 0xfa, !PT ;  /* 0x000000ff051c7212 */ /* 0x000fe2000786fa02 */
[----:B------:R-:W-:Y:S03]  /*0530*/  BSSY.RECONVERGENT B0, `(.L_x_0) ;  /* 0x00003c7000007945 */ /* 0x000fe60003800200 */
[----:B------:R-:W-:Y:S02]  /*0540*/  ISETP.GT.OR P3, PT, R0, RZ, P3 ;  /* 0x000000ff0000720c */ /* 0x000fe40001f64670 */
[----:B--2---:R-:W-:-:S11]  /*0550*/  I2FP.F32.U32 R31, R26 ;  /* 0x0000001a001f7245 */ /* 0x004fd60000201000 */
[----:B------:R-:W-:Y:S05]  /*0560*/  @P3 BRA `(.L_x_1) ;  /* 0x0000000000743947 */ /* 0x000fea0003800000 */
[----:B------:R-:W-:-:S04]  /*0570*/  IMAD.WIDE.U32 R28, R5, UR14, R10 ;  /* 0x0000000e051c7c25 */ /* 0x000fc8000f8e000a */
[----:B------:R-:W-:Y:S01]  /*0580*/  IMAD.WIDE.U32 R26, R5, UR14, R8 ;  /* 0x0000000e051a7c25 */ /* 0x000fe2000f8e0008 */
[----:B------:R-:W-:-:S03]  /*0590*/  IADD3 R29, PT, PT, R32, R29, RZ ;  /* 0x0000001d201d7210 */ /* 0x000fc60007ffe0ff */
[----:B------:R-:W-:Y:S02]  /*05a0*/  IMAD.WIDE.U32 R24, R5, UR14, R22 ;  /* 0x0000000e05187c25 */ /* 0x000fe4000f8e0016 */
[----:B------:R-:W2:Y:S02]  /*05b0*/  LDG.E.U8 R28, desc[UR4][R28.64] ;  /* 0x000000041c1c7981 */ /* 0x000ea4000c1e1100 */
[C---:B------:R-:W-:Y:S02]  /*05c0*/  IMAD.IADD R27, R32.reuse, 0x1, R27 ;  /* 0x00000001201b7824 */ /* 0x040fe400078e021b */
[----:B------:R-:W-:-:S04]  /*05d0*/  IMAD.IADD R25, R32, 0x1, R25 ;  /* 0x0000000120197824 */ /* 0x000fc800078e0219 */
[----:B------:R-:W2:Y:S04]  /*05e0*/  LDG.E.U8 R27, desc[UR4][R26.64] ;  /* 0x000000041a1b7981 */ /* 0x000ea8000c1e1100 */
[----:B------:R-:W2:Y:S01]  /*05f0*/  LDG.E.U8 R24, desc[UR4][R24.64] ;  /* 0x0000000418187981 */ /* 0x000ea2000c1e1100 */
[----:B------:R-:W-:Y:S01]  /*0600*/  MOV R34, 0x3eaaaaab ;  /* 0x3eaaaaab00227802 */ /* 0x000fe20000000f00 */
[----:B------:R-:W-:-:S04]  /*0610*/  IMAD.MOV.U32 R33, RZ, RZ, 0x40400000 ;  /* 0x40400000ff217424 */ /* 0x000fc800078e00ff */
[----:B------:R-:W-:-:S04]  /*0620*/  FFMA R33, R34, -R33, 1 ;  /* 0x3f80000022217423 */ /* 0x000fc80000000821 */
[----:B------:R-:W-:Y:S01]  /*0630*/  FFMA R33, R33, R34, 0.3333333432674407959 ;  /* 0x3eaaaaab21217423 */ /* 0x000fe20000000022 */
[----:B------:R-:W-:Y:S01]  /*0640*/  BSSY.RECONVERGENT B3, `(.L_x_2) ;  /* 0x000000d000037945 */ /* 0x000fe20003800200 */
[----:B--2---:R-:W-:-:S04]  /*0650*/  IADD3 R32, PT, PT, R24, R27, R28 ;  /* 0x0000001b18207210 */ /* 0x004fc80007ffe01c */
[----:B------:R-:W-:-:S05]  /*0660*/  I2FP.F32.U32 R32, R32 ;  /* 0x0000002000207245 */ /* 0x000fca0000201000 */
[----:B------:R-:W-:-:S04]  /*0670*/  FADD R24, -R31, R32 ;  /* 0x000000201f187221 */ /* 0x000fc80000000100 */
[----:B------:R-:W0:Y:S01]  /*0680*/  FCHK P3, R24, 3 ;  /* 0x4040000018007902 */ /* 0x000e220000060000 */
[----:B------:R-:W-:-:S04]  /*0690*/  FFMA R28, R24, R33, RZ ;  /* 0x00000021181c7223 */ /* 0x000fc800000000ff */
[----:B------:R-:W-:-:S04]  /*06a0*/  FFMA R26, R28, -3, R24 ;  /* 0xc04000001c1a7823 */ /* 0x000fc80000000018 */
[----:B------:R-:W-:Y:S01]  /*06b0*/  FFMA R26, R33, R26, R28 ;  /* 0x0000001a211a7223 */ /* 0x000fe2000000001c */
[----:B0-----:R-:W-:Y:S06]  /*06c0*/  @!P3 BRA `(.L_x_3) ;  /* 0x000000000010b947 */ /* 0x001fec0003800000 */
[----:B------:R-:W-:Y:S01]  /*06d0*/  IMAD.MOV.U32 R25, RZ, RZ, 0x40400000 ;  /* 0x40400000ff197424 */ /* 0x000fe200078e00ff */
[----:B------:R-:W-:-:S07]  /*06e0*/  MOV R26, 0x700 ;  /* 0x00000700001a7802 */ /* 0x000fce0000000f00 */
[----:B------:R-:W-:Y:S05]  /*06f0*/  CALL.REL.NOINC `($__internal_0_$__cuda_sm3x_div_rn_noftz_f32_slowpath) ;  /* 0x0000003800e07944 */ /* 0x000fea0003c00000 */
[----:B------:R-:W-:-:S07]  /*0700*/  MOV R26, R31 ;  /* 0x0000001f001a7202 */ /* 0x000fce0000000f00 */
.L_x_3:
[----:B------:R-:W-:Y:S05]  /*0710*/  BSYNC.RECONVERGENT B3 ;  /* 0x0000000000037941 */ /* 0x000fea0003800200 */
.L_x_2:
[----:B------:R-:W-:Y:S01]  /*0720*/  IMAD.MOV.U32 R31, RZ, RZ, R26 ;  /* 0x000000ffff1f7224 */ /* 0x000fe200078e001a */
[----:B------:R-:W-:Y:S06]  /*0730*/  BRA `(.L_x_4) ;  /* 0x0000003800987947 */ /* 0x000fec0003800000 */
.L_x_1:
[----:B------:R-:W0:Y:S01]  /*0740*/  LDC R34, c[0x0][0x388] ;  /* 0x0000e200ff227b82 */ /* 0x000e220000000800 */
[----:B------:R-:W-:-:S04]  /*0750*/  ISETP.NE.AND P3, PT, R28, RZ, PT ;  /* 0x000000ff1c00720c */ /* 0x000fc80003f65270 */
[----:B0-----:R-:W-:-:S13]  /*0760*/  FSETP.NEU.OR P4, PT, R3, R34, P3 ;  /* 0x000000220300720b */ /* 0x001fda0001f8d400 */
[----:B------:R-:W-:Y:S05]  /*0770*/  @P4 BRA `(.L_x_5) ;  /* 0x0000000000784947 */ /* 0x000fea0003800000 */
[----:B------:R-:W-:Y:S01]  /*0780*/  MOV R25, R23 ;  /* 0x0000001700197202 */ /* 0x000fe20000000f00 */
[----:B------:R-:W-:Y:S02]  /*0790*/  IMAD.MOV.U32 R24, RZ, RZ, R22 ;  /* 0x000000ffff187224 */ /* 0x000fe400078e0016 */
[----:B------:R-:W-:-:S04]  /*07a0*/  IMAD.WIDE.U32 R26, R5, UR14, R8 ;  /* 0x0000000e051a7c25 */ /* 0x000fc8000f8e0008 */
[----:B------:R-:W-:-:S04]  /*07b0*/  IMAD.WIDE.U32 R24, R5, UR14, R24 ;  /* 0x0000000e05187c25 */ /* 0x000fc8000f8e0018 */
[----:B------:R-:W-:Y:S01]  /*07c0*/  IMAD.WIDE.U32 R28, R5, UR14, R14 ;  /* 0x0000000e051c7c25 */ /* 0x000fe2000f8e000e */
[----:B------:R-:W-:-:S03]  /*07d0*/  IADD3 R25, PT, PT, R32, R25, RZ ;  /* 0x0000001920197210 */ /* 0x000fc60007ffe0ff */
[C---:B------:R-:W-:Y:S02]  /*07e0*/  IMAD.IADD R27, R32.reuse, 0x1, R27 ;  /* 0x00000001201b7824 */ /* 0x040fe400078e021b */
[----:B------:R-:W-:Y:S01]  /*07f0*/  IMAD.IADD R29, R32, 0x1, R29 ;  /* 0x00000001201d7824 */ /* 0x000fe200078e021d */
[----:B------:R-:W2:Y:S04]  /*0800*/  LDG.E.U8 R24, desc[UR4][R24.64] ;  /* 0x0000000418187981 */ /* 0x000ea8000c1e1100 */
[----:B------:R-:W2:Y:S04]  /*0810*/  LDG.E.U8 R28, desc[UR4][R28.64] ;  /* 0x000000041c1c7981 */ /* 0x000ea8000c1e1100 */
[----:B------:R-:W2:Y:S01]  /*0820*/  LDG.E.U8 R27, desc[UR4][R26.64] ;  /* 0x000000041a1b7981 */ /* 0x000ea2000c1e1100 */
[----:B------:R-:W-:-:S02]  /*0830*/  IMAD.MOV.U32 R34, RZ, RZ, 0x3eaaaaab ;  /* 0x3eaaaaabff227424 */ /* 0x000fc400078e00ff */
[----:B------:R-:W-:-:S04]  /*0840*/  IMAD.MOV.U32 R33, RZ, RZ, 0x40400000 ;  /* 0x40400000ff217424 */ /* 0x000fc800078e00ff */
[----:B------:R-:W-:Y:S01]  /*0850*/  FFMA R35, R34, -R33, 1 ;  /* 0x3f80000022237423 */ /* 0x000fe20000000821 */
[----:B------:R-:W-:Y:S01]  /*0860*/  BSSY.RECONVERGENT B3, `(.L_x_6) ;  /* 0x000000e000037945 */ /* 0x000fe20003800200 */
[----:B--2---:R-:W-:-:S04]  /*0870*/  IADD3 R32, PT, PT, R24, R27, R28 ;  /* 0x0000001b18207210 */ /* 0x004fc80007ffe01c */
[----:B------:R-:W-:-:S05]  /*0880*/  I2FP.F32.U32 R32, R32 ;  /* 0x0000002000207245 */ /* 0x000fca0000201000 */
[----:B------:R-:W-:-:S04]  /*0890*/  FADD R33, -R31, R32 ;  /* 0x000000201f217221 */ /* 0x000fc80000000100 */
[----:B------:R-:W0:Y:S01]  /*08a0*/  FCHK P3, R33, 3 ;  /* 0x4040000021007902 */ /* 0x000e220000060000 */
[----:B------:R-:W-:-:S04]  /*08b0*/  FFMA R31, R35, R34, 0.3333333432674407959 ;  /* 0x3eaaaaab231f7423 */ /* 0x000fc80000000022 */
[----:B------:R-:W-:-:S04]  /*08c0*/  FFMA R28, R31, R33, RZ ;  /* 0x000000211f1c7223 */ /* 0x000fc800000000ff */
[----:B------:R-:W-:-:S04]  /*08d0*/  FFMA R27, R28, -3, R33 ;  /* 0xc04000001c1b7823 */ /* 0x000fc80000000021 */
[----:B------:R-:W-:Y:S01]  /*08e0*/  FFMA R31, R31, R27, R28 ;  /* 0x0000001b1f1f7223 */ /* 0x000fe2000000001c */
[----:B0-----:R-:W-:Y:S06]  /*08f0*/  @!P3 BRA `(.L_x_7) ;  /* 0x000000000010b947 */ /* 0x001fec0003800000 */
[----:B------:R-:W-:Y:S01]  /*0900*/  MOV R24, R33 ;  /* 0x0000002100187202 */ /* 0x000fe20000000f00 */
[----:B------:R-:W-:Y:S01]  /*0910*/  IMAD.MOV.U32 R25, RZ, RZ, 0x40400000 ;  /* 0x40400000ff197424 */ /* 0x000fe200078e00ff */
[----:B------:R-:W-:-:S07]  /*0920*/  MOV R26, 0x940 ;  /* 0x00000940001a7802 */ /* 0x000fce0000000f00 */
[----:B------:R-:W-:Y:S05]  /*0930*/  CALL.REL.NOINC `($__internal_0_$__cuda_sm3x_div_rn_noftz_f32_slowpath) ;  /* 0x0000003800507944 */ /* 0x000fea0003c00000 */
.L_x_7:
[----:B------:R-:W-:Y:S05]  /*0940*/  BSYNC.RECONVERGENT B3 ;  /* 0x0000000000037941 */ /* 0x000fea0003800200 */
.L_x_6:
[----:B------:R-:W-:Y:S05]  /*0950*/  BRA `(.L_x_4) ;  /* 0x0000003800107947 */ /* 0x000fea0003800000 */
.L_x_5:
[----:B------:R-:W-:-:S13]  /*0960*/  ISETP.NE.OR P4, PT, R5, RZ, !P2 ;  /* 0x000000ff0500720c */ /* 0x000fda0005785670 */
[----:B------:R-:W-:Y:S05]  /*0970*/  @P4 BRA `(.L_x_8) ;  /* 0x0000000000584947 */ /* 0x000fea0003800000 */
[----:B------:R-:W2:Y:S04]  /*0980*/  LDG.E.U8 R24, desc[UR4][R10.64] ;  /* 0x000000040a187981 */ /* 0x000ea8000c1e1100 */
[----:B------:R-:W2:Y:S04]  /*0990*/  LDG.E.U8 R25, desc[UR4][R8.64] ;  /* 0x0000000408197981 */ /* 0x000ea8000c1e1100 */
[----:B------:R-:W2:Y:S01]  /*09a0*/  LDG.E.U8 R26, desc[UR4][R12.64] ;  /* 0x000000040c1a7981 */ /* 0x000ea2000c1e1100 */
[----:B------:R-:W-:Y:S01]  /*09b0*/  IMAD.MOV.U32 R27, RZ, RZ, 0x3eaaaaab ;  /* 0x3eaaaaabff1b7424 */ /* 0x000fe200078e00ff */
[----:B------:R-:W-:Y:S01]  /*09c0*/  BSSY.RECONVERGENT B3, `(.L_x_9) ;  /* 0x0000010000037945 */ /* 0x000fe20003800200 */
[----:B--2---:R-:W-:Y:S01]  /*09d0*/  IADD3 R24, PT, PT, R26, R25, R24 ;  /* 0x000000191a187210 */ /* 0x004fe20007ffe018 */
[----:B------:R-:W-:-:S03]  /*09e0*/  HFMA2 R26, -RZ, RZ, 2.125, 0 ;  /* 0x40400000ff1a7431 */ /* 0x000fc600000001ff */
[----:B------:R-:W-:-:S05]  /*09f0*/  I2FP.F32.U32 R24, R24 ;  /* 0x0000001800187245 */ /* 0x000fca0000201000 */
[----:B------:R-:W-:Y:S01]  /*0a00*/  FADD R28, -R31, R24 ;  /* 0x000000181f1c7221 */ /* 0x000fe20000000100 */
[----:B------:R-:W-:-:S03]  /*0a10*/  FFMA R26, R27, -R26, 1 ;  /* 0x3f8000001b1a7423 */ /* 0x000fc6000000081a */
[----:B------:R-:W0:Y:S01]  /*0a20*/  FCHK P3, R28, 3 ;  /* 0x404000001c007902 */ /* 0x000e220000060000 */
[----:B------:R-:W-:-:S04]  /*0a30*/  FFMA R24, R26, R27, 0.3333333432674407959 ;  /* 0x3eaaaaab1a187423 */ /* 0x000fc8000000001b */
[----:B------:R-:W-:-:S04]  /*0a40*/  FFMA R25, R24, R28, RZ ;  /* 0x0000001c18197223 */ /* 0x000fc800000000ff */
[----:B------:R-:W-:-:S04]  /*0a50*/  FFMA R26, R25, -3, R28 ;  /* 0xc0400000191a7823 */ /* 0x000fc8000000001c */
[----:B------:R-:W-:Y:S01]  /*0a60*/  FFMA R31, R24, R26, R25 ;  /* 0x0000001a181f7223 */ /* 0x000fe20000000019 */
[----:B0-----:R-:W-:Y:S06]  /*0a70*/  @!P3 BRA `(.L_x_10) ;  /* 0x000000000010b947 */ /* 0x001fec0003800000 */
[----:B------:R-:W-:Y:S01]  /*0a80*/  IMAD.MOV.U32 R24, RZ, RZ, R28 ;  /* 0x000000ffff187224 */ /* 0x000fe200078e001c */
[----:B------:R-:W-:Y:S01]  /*0a90*/  MOV R26, 0xac0 ;  /* 0x00000ac0001a7802 */ /* 0x000fe20000000f00 */
[----:B------:R-:W-:-:S07]  /*0aa0*/  IMAD.MOV.U32 R25, RZ, RZ, 0x40400000 ;  /* 0x40400000ff197424 */ /* 0x000fce00078e00ff */
[----:B------:R-:W-:Y:S05]  /*0ab0*/  CALL.REL.NOINC `($__internal_0_$__cuda_sm3x_div_rn_noftz_f32_slowpath) ;  /* 0x0000003400f07944 */ /* 0x000fea0003c00000 */
.L_x_10:
[----:B------:R-:W-:Y:S05]  /*0ac0*/  BSYNC.RECONVERGENT B3 ;  /* 0x0000000000037941 */ /* 0x000fea0003800200 */
.L_x_9:
[----:B------:R-:W-:Y:S05]  /*0ad0*/  BRA `(.L_x_4) ;  /* 0x0000003400b07947 */ /* 0x000fea0003800000 */
.L_x_8:
[----:B------:R-:W-:-:S13]  /*0ae0*/  ISETP.NE.OR P4, PT, R5, RZ, !P0 ;  /* 0x000000ff0500720c */ /* 0x000fda0004785670 */
[----:B------:R-:W-:Y:S05]  /*0af0*/  @P4 BRA `(.L_x_11) ;  /* 0x0000000000584947 */ /* 0x000fea0003800000 */
[----:B------:R-:W2:Y:S04]  /*0b00*/  LDG.E.U8 R24, desc[UR4][R14.64] ;  /* 0x000000040e187981 */ /* 0x000ea8000c1e1100 */
[----:B------:R-:W2:Y:S04]  /*0b10*/  LDG.E.U8 R25, desc[UR4][R8.64] ;  /* 0x0000000408197981 */ /* 0x000ea8000c1e1100 */
[----:B------:R-:W2:Y:S01]  /*0b20*/  LDG.E.U8 R26, desc[UR4][R12.64] ;  /* 0x000000040c1a7981 */ /* 0x000ea2000c1e1100 */
[----:B------:R-:W-:Y:S01]  /*0b30*/  MOV R27, 0x3eaaaaab ;  /* 0x3eaaaaab001b7802 */ /* 0x000fe20000000f00 */
[----:B------:R-:W-:Y:S01]  /*0b40*/  BSSY.RECONVERGENT B3, `(.L_x_12) ;  /* 0x0000010000037945 */ /* 0x000fe20003800200 */
[----:B--2---:R-:W-:Y:S01]  /*0b50*/  IADD3 R24, PT, PT, R26, R25, R24 ;  /* 0x000000191a187210 */ /* 0x004fe20007ffe018 */
[----:B------:R-:W-:-:S03]  /*0b60*/  IMAD.MOV.U32 R26, RZ, RZ, 0x40400000 ;  /* 0x40400000ff1a7424 */ /* 0x000fc600078e00ff */
[----:B------:R-:W-:Y:S01]  /*0b70*/  I2FP.F32.U32 R24, R24 ;  /* 0x0000001800187245 */ /* 0x000fe20000201000 */
[----:B------:R-:W-:-:S04]  /*0b80*/  FFMA R26, R27, -R26, 1 ;  /* 0x3f8000001b1a7423 */ /* 0x000fc8000000081a */
[----:B------:R-:W-:Y:S01]  /*0b90*/  FADD R28, -R31, R24 ;  /* 0x000000181f1c7221 */ /* 0x000fe20000000100 */
[----:B------:R-:W-:-:S03]  /*0ba0*/  FFMA R24, R26, R27, 0.3333333432674407959 ;  /* 0x3eaaaaab1a187423 */ /* 0x000fc6000000001b */
[----:B------:R-:W0:Y:S01]  /*0bb0*/  FCHK P3, R28, 3 ;  /* 0x404000001c007902 */ /* 0x000e220000060000 */
[----:B------:R-:W-:-:S04]  /*0bc0*/  FFMA R25, R24, R28, RZ ;  /* 0x0000001c18197223 */ /* 0x000fc800000000ff */
[----:B------:R-:W-:-:S04]  /*0bd0*/  FFMA R26, R25, -3, R28 ;  /* 0xc0400000191a7823 */ /* 0x000fc8000000001c */
[----:B------:R-:W-:Y:S01]  /*0be0*/  FFMA R31, R24, R26, R25 ;  /* 0x0000001a181f7223 */ /* 0x000fe20000000019 */
[----:B0-----:R-:W-:Y:S06]  /*0bf0*/  @!P3 BRA `(.L_x_13) ;  /* 0x000000000010b947 */ /* 0x001fec0003800000 */
[----:B------:R-:W-:Y:S02]  /*0c00*/  HFMA2 R25, -RZ, RZ, 2.125, 0 ;  /* 0x40400000ff197431 */ /* 0x000fe400000001ff */
[----:B------:R-:W-:Y:S01]  /*0c10*/  IMAD.MOV.U32 R24, RZ, RZ, R28 ;  /* 0x000000ffff187224 */ /* 0x000fe200078e001c */
[----:B------:R-:W-:-:S07]  /*0c20*/  MOV R26, 0xc40 ;  /* 0x00000c40001a7802 */ /* 0x000fce0000000f00 */
[----:B------:R-:W-:Y:S05]  /*0c30*/  CALL.REL.NOINC `($__internal_0_$__cuda_sm3x_div_rn_noftz_f32_slowpath) ;  /* 0x0000003400907944 */ /* 0x000fea0003c00000 */
.L_x_13:
[----:B------:R-:W-:Y:S05]  /*0c40*/  BSYNC.RECONVERGENT B3 ;  /* 0x0000000000037941 */ /* 0x000fea0003800200 */
.L_x_12:
[----:B------:R-:W-:Y:S05]  /*0c50*/  BRA `(.L_x_4) ;  /* 0x0000003400507947 */ /* 0x000fea0003800000 */
.L_x_11:
[----:B------:R-:W0:Y:S01]  /*0c60*/  LDC R27, c[0x0][0x38c] ;  /* 0x0000e300ff1b7b82 */ /* 0x000e220000000800 */
[----:B------:R-:W-:Y:S01]  /*0c70*/  VIADD R29, R5, 0x1 ;  /* 0x00000001051d7836 */ /* 0x000fe20000000000 */
[----:B------:R-:W-:-:S04]  /*0c80*/  ISETP.NE.AND P4, PT, R30, RZ, PT ;  /* 0x000000ff1e00720c */ /* 0x000fc80003f85270 */
[----:B------:R-:W-:-:S04]  /*0c90*/  I2FP.F32.U32 R26, R29 ;  /* 0x0000001d001a7245 */ /* 0x000fc80000201000 */
[----:B0-----:R-:W-:-:S13]  /*0ca0*/  FSETP.NEU.OR P4, PT, R26, R27, !P4 ;  /* 0x0000001b1a00720b */ /* 0x001fda000678d400 */
[----:B------:R-:W-:Y:S05]  /*0cb0*/  @P4 BRA `(.L_x_14) ;  /* 0x00000000009c4947 */ /* 0x000fea0003800000 */
[----:B------:R-:W-:Y:S01]  /*0cc0*/  VIADD R29, R5, 0xffffffff ;  /* 0xffffffff051d7836 */ /* 0x000fe20000000000 */
[----:B------:R-:W-:-:S03]  /*0cd0*/  IADD3 R34, P4, PT, R6, UR12, RZ ;  /* 0x0000000c06227c10 */ /* 0x000fc6000ff9e0ff */
[----:B------:R-:W-:Y:S01]  /*0ce0*/  IMAD.WIDE.U32 R26, R29, UR14, R6 ;  /* 0x0000000e1d1a7c25 */ /* 0x000fe2000f8e0006 */
[----:B------:R-:W-:Y:S02]  /*0cf0*/  SHF.R.S32.HI R28, RZ, 0x1f, R29 ;  /* 0x0000001fff1c7819 */ /* 0x000fe4000001141d */
[----:B------:R-:W-:Y:S02]  /*0d00*/  IADD3.X R35, PT, PT, R7, UR13, RZ, P4, !PT ;  /* 0x0000000d07237c10 */ /* 0x000fe4000a7fe4ff */
[----:B------:R-:W-:Y:S01]  /*0d10*/  IADD3 R26, P3, PT, R26, R24, RZ ;  /* 0x000000181a1a7210 */ /* 0x000fe20007f7e0ff */
[----:B------:R-:W-:Y:S02]  /*0d20*/  IMAD R28, R28, UR14, RZ ;  /* 0x0000000e1c1c7c24 */ /* 0x000fe4000f8e02ff */
[----:B------:R-:W-:-:S04]  /*0d30*/  IMAD.WIDE.U32 R34, R5, UR14, R34 ;  /* 0x0000000e05227c25 */ /* 0x000fc8000f8e0022 */
[----:B------:R-:W-:Y:S02]  /*0d40*/  IMAD R28, R29, UR15, R28 ;  /* 0x0000000f1d1c7c24 */ /* 0x000fe4000f8e021c */
[----:B------:R-:W-:-:S03]  /*0d50*/  IMAD.MOV.U32 R29, RZ, RZ, R19 ;  /* 0x000000ffff1d7224 */ /* 0x000fc600078e0013 */
[----:B------:R-:W-:Y:S02]  /*0d60*/  IADD3.X R27, PT, PT, R25, R27, R28, P3, !PT ;  /* 0x0000001b191b7210 */ /* 0x000fe40001ffe41c */
[----:B------:R-:W-:-:S04]  /*0d70*/  MOV R28, R18 ;  /* 0x00000012001c7202 */ /* 0x000fc80000000f00 */
[----:B------:R-:W2:Y:S01]  /*0d80*/  LDG.E.U8 R27, desc[UR4][R26.64] ;  /* 0x000000041a1b7981 */ /* 0x000ea2000c1e1100 */
[----:B------:R-:W-:-:S03]  /*0d90*/  IMAD.WIDE.U32 R28, R5, UR14, R28 ;  /* 0x0000000e051c7c25 */ /* 0x000fc6000f8e001c */
[----:B------:R-:W-:-:S04]  /*0da0*/  IADD3 R28, P3, PT, R28, R24, RZ ;  /* 0x000000181c1c7210 */ /* 0x000fc80007f7e0ff */
[----:B------:R-:W-:Y:S02]  /*0db0*/  IADD3.X R29, PT, PT, R25, R32, R29, P3, !PT ;  /* 0x00000020191d7210 */ /* 0x000fe40001ffe41d */
[----:B------:R-:W-:-:S03]  /*0dc0*/  IADD3 R24, P3, PT, R34, R24, RZ ;  /* 0x0000001822187210 */ /* 0x000fc60007f7e0ff */
[----:B------:R-:W2:Y:S01]  /*0dd0*/  LDG.E.U8 R28, desc[UR4][R28.64] ;  /* 0x000000041c1c7981 */ /* 0x000ea2000c1e1100 */
[----:B------:R-:W-:-:S05]  /*0de0*/  IADD3.X R25, PT, PT, R25, R32, R35, P3, !PT ;  /* 0x0000002019197210 */ /* 0x000fca0001ffe423 */
[----:B------:R-:W2:Y:S01]  /*0df0*/  LDG.E.U8 R24, desc[UR4][R24.64] ;  /* 0x0000000418187981 */ /* 0x000ea2000c1e1100 */
[----:B------:R-:W-:Y:S02]  /*0e00*/  HFMA2 R33, -RZ, RZ, 2.125, 0 ;  /* 0x40400000ff217431 */ /* 0x000fe400000001ff */
        /* <DEDUP_REMOVED lines=16> */
.L_x_16:
[----:B------:R-:W-:Y:S05]  /*0f10*/  BSYNC.RECONVERGENT B3 ;  /* 0x0000000000037941 */ /* 0x000fea0003800200 */
.L_x_15:
[----:B------:R-:W-:Y:S05]  /*0f20*/  BRA `(.L_x_4) ;  /* 0x00000030009c7947 */ /* 0x000fea0003800000 */
.L_x_14:
[----:B------:R-:W-:-:S13]  /*0f30*/  FSETP.NEU.OR P4, PT, R26, R27, !P1 ;  /* 0x0000001b1a00720b */ /* 0x000fda0004f8d400 */
[----:B------:R-:W-:Y:S05]  /*0f40*/  @P4 BRA `(.L_x_17) ;  /* 0x00000000009c4947 */ /* 0x000fea0003800000 */
[----:B------:R-:W-:Y:S02]  /*0f50*/  IADD3 R29, PT, PT, R5, -0x1, RZ ;  /* 0xffffffff051d7810 */ /* 0x000fe40007ffe0ff */
[----:B------:R-:W-:Y:S02]  /*0f60*/  IADD3 R34, P4, PT, R6, UR12, RZ ;  /* 0x0000000c06227c10 */ /* 0x000fe4000ff9e0ff */
[----:B------:R-:W-:Y:S01]  /*0f70*/  SHF.R.S32.HI R28, RZ, 0x1f, R29 ;  /* 0x0000001fff1c7819 */ /* 0x000fe2000001141d */
[----:B------:R-:W-:Y:S01]  /*0f80*/  IMAD.WIDE.U32 R26, R29, UR14, R6 ;  /* 0x0000000e1d1a7c25 */ /* 0x000fe2000f8e0006 */
[----:B------:R-:W-:-:S03]  /*0f90*/  IADD3.X R35, PT, PT, R7, UR13, RZ, P4, !PT ;  /* 0x0000000d07237c10 */ /* 0x000fc6000a7fe4ff */
[----:B------:R-:W-:Y:S01]  /*0fa0*/  IMAD R28, R28, UR14, RZ ;  /* 0x0000000e1c1c7c24 */ /* 0x000fe2000f8e02ff */
[----:B------:R-:W-:Y:S01]  /*0fb0*/  IADD3 R26, P3, PT, R26, R24, RZ ;  /* 0x000000181a1a7210 */ /* 0x000fe20007f7e0ff */
[----:B------:R-:W-:-:S04]  /*0fc0*/  IMAD.WIDE.U32 R34, R5, UR14, R34 ;  /* 0x0000000e05227c25 */ /* 0x000fc8000f8e0022 */
[----:B------:R-:W-:Y:S02]  /*0fd0*/  IMAD R28, R29, UR15, R28 ;  /* 0x0000000f1d1c7c24 */ /* 0x000fe4000f8e021c */
[----:B------:R-:W-:-:S03]  /*0fe0*/  IMAD.MOV.U32 R29, RZ, RZ, R21 ;  /* 0x000000ffff1d7224 */ /* 0x000fc600078e0015 */
[----:B------:R-:W-:Y:S01]  /*0ff0*/  IADD3.X R27, PT, PT, R25, R27, R28, P3, !PT ;  /* 0x0000001b191b7210 */ /* 0x000fe20001ffe41c */
[----:B------:R-:W-:-:S04]  /*1000*/  IMAD.MOV.U32 R28, RZ, RZ, R20 ;  /* 0x000000ffff1c7224 */ /* 0x000fc800078e0014 */
[----:B------:R-:W-:Y:S01]  /*1010*/  IMAD.WIDE.U32 R28, R5, UR14, R28 ;  /* 0x0000000e051c7c25 */ /* 0x000fe2000f8e001c */
[----:B------:R-:W2:Y:S02]  /*1020*/  LDG.E.U8 R27, desc[UR4][R26.64] ;  /* 0x000000041a1b7981 */ /* 0x000ea4000c1e1100 */
[----:B------:R-:W-:-:S04]  /*1030*/  IADD3 R28, P3, PT, R28, R24, RZ ;  /* 0x000000181c1c7210 */ /* 0x000fc80007f7e0ff */
[----:B------:R-:W-:Y:S02]  /*1040*/  IADD3.X R29, PT, PT, R25, R32, R29, P3, !PT ;  /* 0x00000020191d7210 */ /* 0x000fe40001ffe41d */
[----:B------:R-:W-:-:S03]  /*1050*/  IADD3 R24, P3, PT, R34, R24, RZ ;  /* 0x0000001822187210 */ /* 0x000fc60007f7e0ff */
[----:B------:R-:W2:Y:S01]  /*1060*/  LDG.E.U8 R28, desc[UR4][R28.64] ;  /* 0x000000041c1c7981 */ /* 0x000ea2000c1e1100 */
[----:B------:R-:W-:-:S05]  /*1070*/  IADD3.X R25, PT, PT, R25, R32, R35, P3, !PT ;  /* 0x0000002019197210 */ /* 0x000fca0001ffe423 */
[----:B------:R-:W2:Y:S01]  /*1080*/  LDG.E.U8 R24, desc[UR4][R24.64] ;  /* 0x0000000418187981 */ /* 0x000ea2000c1e1100 */
[----:B------:R-:W-:Y:S01]  /*1090*/  MOV R34, 0x3eaaaaab ;  /* 0x3eaaaaab00227802 */ /* 0x000fe20000000f00 */
        /* <DEDUP_REMOVED lines=16> */
.L_x_19:
[----:B------:R-:W-:Y:S05]  /*11a0*/  BSYNC.RECONVERGENT B3 ;  /* 0x0000000000037941 */ /* 0x000fea0003800200 */
.L_x_18:
[----:B------:R-:W-:Y:S05]  /*11b0*/  BRA `(.L_x_4) ;  /* 0x0000002c00f87947 */ /* 0x000fea0003800000 */
.L_x_17:
[----:B------:R-:W-:-:S13]  /*11c0*/  FSETP.NEU.OR P4, PT, R26, R27, !P2 ;  /* 0x0000001b1a00720b */ /* 0x000fda000578d400 */
[----:B------:R-:W-:Y:S05]  /*11d0*/  @P4 BRA `(.L_x_20) ;  /* 0x0000000000944947 */ /* 0x000fea0003800000 */
[----:B------:R-:W-:-:S04]  /*11e0*/  VIADD R29, R5, 0xffffffff ;  /* 0xffffffff051d7836 */ /* 0x000fc80000000000 */
[----:B------:R-:W-:Y:S01]  /*11f0*/  IMAD.WIDE.U32 R26, R29, UR14, R16 ;  /* 0x0000000e1d1a7c25 */ /* 0x000fe2000f8e0010 */
[----:B------:R-:W-:Y:S02]  /*1200*/  SHF.R.S32.HI R28, RZ, 0x1f, R29 ;  /* 0x0000001fff1c7819 */ /* 0x000fe4000001141d */
[----:B------:R-:W-:-:S03]  /*1210*/  IADD3 R24, P3, PT, R26, R24, RZ ;  /* 0x000000181a187210 */ /* 0x000fc60007f7e0ff */
[----:B------:R-:W-:Y:S02]  /*1220*/  IMAD R28, R28, UR14, RZ ;  /* 0x0000000e1c1c7c24 */ /* 0x000fe4000f8e02ff */
[----:B------:R-:W-:Y:S02]  /*1230*/  IMAD.MOV.U32 R26, RZ, RZ, R10 ;  /* 0x000000ffff1a7224 */ /* 0x000fe400078e000a */
[----:B------:R-:W-:Y:S02]  /*1240*/  IMAD R28, R29, UR15, R28 ;  /* 0x0000000f1d1c7c24 */ /* 0x000fe4000f8e021c */
[----:B------:R-:W-:-:S03]  /*1250*/  IMAD.MOV.U32 R29, RZ, RZ, R13 ;  /* 0x000000ffff1d7224 */ /* 0x000fc600078e000d */
[----:B------:R-:W-:Y:S01]  /*1260*/  IADD3.X R25, PT, PT, R25, R28, R27, P3, !PT ;  /* 0x0000001c19197210 */ /* 0x000fe20001ffe41b */
[----:B------:R-:W-:Y:S01]  /*1270*/  IMAD.MOV.U32 R28, RZ, RZ, R12 ;  /* 0x000000ffff1c7224 */ /* 0x000fe200078e000c */
[----:B------:R-:W-:-:S03]  /*1280*/  MOV R27, R11 ;  /* 0x0000000b001b7202 */ /* 0x000fc60000000f00 */
[C---:B------:R-:W-:Y:S01]  /*1290*/  IMAD.WIDE.U32 R28, R5.reuse, UR14, R28 ;  /* 0x0000000e051c7c25 */ /* 0x040fe2000f8e001c */
[----:B------:R-:W2:Y:S03]  /*12a0*/  LDG.E.U8 R25, desc[UR4][R24.64] ;  /* 0x0000000418197981 */ /* 0x000ea6000c1e1100 */
[----:B------:R-:W-:-:S04]  /*12b0*/  IMAD.WIDE.U32 R26, R5, UR14, R26 ;  /* 0x0000000e051a7c25 */ /* 0x000fc8000f8e001a */
[C---:B------:R-:W-:Y:S01]  /*12c0*/  IMAD.IADD R29, R32.reuse, 0x1, R29 ;  /* 0x00000001201d7824 */ /* 0x040fe200078e021d */
[----:B------:R-:W-:-:S04]  /*12d0*/  IADD3 R27, PT, PT, R32, R27, RZ ;  /* 0x0000001b201b7210 */ /* 0x000fc80007ffe0ff */
[----:B------:R-:W2:Y:S04]  /*12e0*/  LDG.E.U8 R28, desc[UR4][R28.64] ;  /* 0x000000041c1c7981 */ /* 0x000ea8000c1e1100 */
        /* <DEDUP_REMOVED lines=18> */
.L_x_22:
[----:B------:R-:W-:Y:S05]  /*1410*/  BSYNC.RECONVERGENT B3 ;  /* 0x0000000000037941 */ /* 0x000fea0003800200 */
.L_x_21:
[----:B------:R-:W-:Y:S05]  /*1420*/  BRA `(.L_x_4) ;  /* 0x0000002c005c7947 */ /* 0x000fea0003800000 */
.L_x_20:
[----:B------:R-:W-:-:S13]  /*1430*/  FSETP.NEU.OR P4, PT, R26, R27, !P0 ;  /* 0x0000001b1a00720b */ /* 0x000fda000478d400 */
[----:B------:R-:W-:Y:S05]  /*1440*/  @P4 BRA `(.L_x_23) ;  /* 0x00000000009c4947 */ /* 0x000fea0003800000 */
[----:B------:R-:W-:Y:S01]  /*1450*/  IADD3 R29, PT, PT, R5, -0x1, RZ ;  /* 0xffffffff051d7810 */ /* 0x000fe20007ffe0ff */
[----:B------:R-:W-:Y:S02]  /*1460*/  IMAD.MOV.U32 R26, RZ, RZ, R16 ;  /* 0x000000ffff1a7224 */ /* 0x000fe400078e0010 */
[----:B------:R-:W-:Y:S01]  /*1470*/  IMAD.MOV.U32 R27, RZ, RZ, R17 ;  /* 0x000000ffff1b7224 */ /* 0x000fe200078e0011 */
[----:B------:R-:W-:Y:S01]  /*1480*/  SHF.R.S32.HI R28, RZ, 0x1f, R29 ;  /* 0x0000001fff1c7819 */ /* 0x000fe2000001141d */
[----:B------:R-:W-:-:S04]  /*1490*/  IMAD.WIDE.U32 R26, R29, UR14, R26 ;  /* 0x0000000e1d1a7c25 */ /* 0x000fc8000f8e001a */
[----:B------:R-:W-:Y:S01]  /*14a0*/  IMAD R28, R28, UR14, RZ ;  /* 0x0000000e1c1c7c24 */ /* 0x000fe2000f8e02ff */
[----:B------:R-:W-:Y:S01]  /*14b0*/  IADD3 R24, P3, PT, R26, R24, RZ ;  /* 0x000000181a187210 */ /* 0x000fe20007f7e0ff */
[----:B------:R-:W-:Y:S02]  /*14c0*/  IMAD.MOV.U32 R26, RZ, RZ, R12 ;  /* 0x000000ffff1a7224 */ /* 0x000fe400078e000c */
[----:B------:R-:W-:Y:S02]  /*14d0*/  IMAD R28, R29, UR15, R28 ;  /* 0x0000000f1d1c7c24 */ /* 0x000fe4000f8e021c */
[----:B------:R-:W-:-:S03]  /*14e0*/  IMAD.MOV.U32 R29, RZ, RZ, R15 ;  /* 0x000000ffff1d7224 */ /* 0x000fc600078e000f */
[----:B------:R-:W-:Y:S02]  /*14f0*/  IADD3.X R25, PT, PT, R25, R28, R27, P3, !PT ;  /* 0x0000001c19197210 */ /* 0x000fe40001ffe41b */
[----:B------:R-:W-:Y:S02]  /*1500*/  MOV R28, R14 ;  /* 0x0000000e001c7202 */ /* 0x000fe40000000f00 */
[----:B------:R-:W-:Y:S02]  /*1510*/  MOV R27, R13 ;  /* 0x0000000d001b7202 */ /* 0x000fe40000000f00 */
[----:B------:R-:W2:Y:S01]  /*1520*/  LDG.E.U8 R25, desc[UR4][R24.64] ;  /* 0x0000000418197981 */ /* 0x000ea2000c1e1100 */
[----:B------:R-:W-:-:S04]  /*1530*/  IMAD.WIDE.U32 R28, R5, UR14, R28 ;  /* 0x0000000e051c7c25 */ /* 0x000fc8000f8e001c */
[----:B------:R-:W-:-:S04]  /*1540*/  IMAD.WIDE.U32 R26, R5, UR14, R26 ;  /* 0x0000000e051a7c25 */ /* 0x000fc8000f8e001a */
[C---:B------:R-:W-:Y:S02]  /*1550*/  IMAD.IADD R29, R32.reuse, 0x1, R29 ;  /* 0x00000001201d7824 */ /* 0x040fe400078e021d */
[----:B------:R-:W-:-:S03]  /*1560*/  IMAD.IADD R27, R32, 0x1, R27 ;  /* 0x00000001201b7824 */ /* 0x000fc600078e021b */
[----:B------:R-:W2:Y:S04]  /*1570*/  LDG.E.U8 R28, desc[UR4][R28.64] ;  /* 0x000000041c1c7981 */ /* 0x000ea8000c1e1100 */
[----:B------:R-:W2:Y:S01]  /*1580*/  LDG.E.U8 R26, desc[UR4][R26.64] ;  /* 0x000000041a1a7981 */ /* 0x000ea2000c1e1100 */
[----:B------:R-:W-:Y:S02]  /*1590*/  HFMA2 R34, -RZ, RZ, 1.666015625, -0.052093505859375 ;  /* 0x3eaaaaabff227431 */ /* 0x000fe400000001ff */
        /* <DEDUP_REMOVED lines=13> */
[----:B------:R-:W-:Y:S02]  /*1670*/  MOV R25, 0x40400000 ;  /* 0x4040000000197802 */ /* 0x000fe40000000f00 */
[----:B------:R-:W-:-:S07]  /*1680*/  MOV R26, 0x16a0 ;  /* 0x000016a0001a7802 */ /* 0x000fce0000000f00 */
[----:B------:R-:W-:Y:S05]  /*1690*/  CALL.REL.NOINC `($__internal_0_$__cuda_sm3x_div_rn_noftz_f32_slowpath) ;  /* 0x0000002800f87944 */ /* 0x000fea0003c00000 */
.L_x_25:
[----:B------:R-:W-:Y:S05]  /*16a0*/  BSYNC.RECONVERGENT B3 ;  /* 0x0000000000037941 */ /* 0x000fea0003800200 */
.L_x_24:
[----:B------:R-:W-:Y:S05]  /*16b0*/  BRA `(.L_x_4) ;  /* 0x0000002800b87947 */ /* 0x000fea0003800000 */
.L_x_23:
[----:B------:R-:W-:-:S13]  /*16c0*/  ISETP.NE.AND P4, PT, R30, RZ, PT ;  /* 0x000000ff1e00720c */ /* 0x000fda0003f85270 */
[----:B------:R-:W-:Y:S05]  /*16d0*/  @!P4 BRA `(.L_x_26) ;  /* 0x00000000007cc947 */ /* 0x000fea0003800000 */
[----:B------:R-:W-:Y:S02]  /*16e0*/  IMAD.MOV.U32 R26, RZ, RZ, R18 ;  /* 0x000000ffff1a7224 */ /* 0x000fe400078e0012 */
[----:B------:R-:W-:Y:S02]  /*16f0*/  IMAD.MOV.U32 R27, RZ, RZ, R19 ;  /* 0x000000ffff1b7224 */ /* 0x000fe400078e0013 */
[----:B------:R-:W-:-:S03]  /*1700*/  IMAD.WIDE.U32 R26, R5, UR14, R26 ;  /* 0x0000000e051a7c25 */ /* 0x000fc6000f8e001a */
[----:B------:R-:W-:-:S04]  /*1710*/  IADD3 R36, P3, PT, R26, R24, RZ ;  /* 0x000000181a247210 */ /* 0x000fc80007f7e0ff */
[----:B------:R-:W-:Y:S01]  /*1720*/  IADD3.X R37, PT, PT, R25, R32, R27, P3, !PT ;  /* 0x0000002019257210 */ /* 0x000fe20001ffe41b */
[----:B------:R-:W-:-:S04]  /*1730*/  IMAD.WIDE.U32 R26, R29, UR14, R6 ;  /* 0x0000000e1d1a7c25 */ /* 0x000fc8000f8e0006 */
[----:B------:R-:W-:Y:S01]  /*1740*/  IMAD R34, R29, UR15, R27 ;  /* 0x0000000f1d227c24 */ /* 0x000fe2000f8e021b */
[----:B------:R-:W-:Y:S01]  /*1750*/  IADD3 R29, PT, PT, R5, -0x1, RZ ;  /* 0xffffffff051d7810 */ /* 0x000fe20007ffe0ff */
[----:B------:R0:W2:Y:S01]  /*1760*/  LDG.E.U8 R33, desc[UR4][R36.64] ;  /* 0x0000000424217981 */ /* 0x0000a2000c1e1100 */
[----:B------:R-:W-:Y:S02]  /*1770*/  IADD3 R28, P3, PT, R26, R24, RZ ;  /* 0x000000181a1c7210 */ /* 0x000fe40007f7e0ff */
[----:B------:R-:W-:Y:S01]  /*1780*/  SHF.R.S32.HI R35, RZ, 0x1f, R29 ;  /* 0x0000001fff237819 */ /* 0x000fe2000001141d */
[----:B------:R-:W-:-:S04]  /*1790*/  IMAD.WIDE.U32 R26, R29, UR14, R6 ;  /* 0x0000000e1d1a7c25 */ /* 0x000fc8000f8e0006 */
[----:B------:R-:W-:Y:S01]  /*17a0*/  IMAD R35, R35, UR14, RZ ;  /* 0x0000000e23237c24 */ /* 0x000fe2000f8e02ff */
[----:B0-----:R-:W-:-:S03]  /*17b0*/  IADD3 R36, P4, PT, R26, R24, RZ ;  /* 0x000000181a247210 */ /* 0x001fc60007f9e0ff */
[----:B------:R-:W-:-:S05]  /*17c0*/  IMAD R35, R29, UR15, R35 ;  /* 0x0000000f1d237c24 */ /* 0x000fca000f8e0223 */
[----:B------:R-:W-:Y:S02]  /*17d0*/  IADD3.X R37, PT, PT, R25, R27, R35, P4, !PT ;  /* 0x0000001b19257210 */ /* 0x000fe400027fe423 */
[----:B------:R-:W-:Y:S01]  /*17e0*/  IADD3 R26, P4, PT, R6, UR12, RZ ;  /* 0x0000000c061a7c10 */ /* 0x000fe2000ff9e0ff */
[----:B------:R-:W-:Y:S02]  /*17f0*/  IMAD.X R29, R34, 0x1, R25, P3 ;  /* 0x00000001221d7824 */ /* 0x000fe400018e0619 */
[----:B------:R-:W2:Y:S01]  /*1800*/  LDG.E.U8 R36, desc[UR4][R36.64] ;  /* 0x0000000424247981 */ /* 0x000ea2000c1e1100 */
[----:B------:R-:W-:-:S03]  /*1810*/  IADD3.X R27, PT, PT, R7, UR13, RZ, P4, !PT ;  /* 0x0000000d071b7c10 */ /* 0x000fc6000a7fe4ff */
[----:B------:R-:W2:Y:S01]  /*1820*/  LDG.E.U8 R28, desc[UR4][R28.64] ;  /* 0x000000041c1c7981 */ /* 0x000ea2000c1e1100 */
[----:B------:R-:W-:-:S03]  /*1830*/  IMAD.WIDE.U32 R26, R5, UR14, R26 ;  /* 0x0000000e051a7c25 */ /* 0x000fc6000f8e001a */
[----:B------:R-:W-:-:S04]  /*1840*/  IADD3 R24, P3, PT, R26, R24, RZ ;  /* 0x000000181a187210 */ /* 0x000fc80007f7e0ff */
[----:B------:R-:W-:-:S05]  /*1850*/  IADD3.X R25, PT, PT, R25, R32, R27, P3, !PT ;  /* 0x0000002019197210 */ /* 0x000fca0001ffe41b */
[----:B------:R-:W3:Y:S01]  /*1860*/  LDG.E.U8 R24, desc[UR4][R24.64] ;  /* 0x0000000418187981 */ /* 0x000ee2000c1e1100 */
[----:B--2---:R-:W-:-:S05]  /*1870*/  IADD3 R33, PT, PT, R36, R28, R33 ;  /* 0x0000001c24217210 */ /* 0x004fca0007ffe021 */
[----:B---3--:R-:W-:-:S05]  /*1880*/  IMAD.IADD R33, R33, 0x1, R24 ;  /* 0x0000000121217824 */ /* 0x008fca00078e0218 */
[----:B------:R-:W-:-:S05]  /*1890*/  I2FP.F32.U32 R26, R33 ;  /* 0x00000021001a7245 */ /* 0x000fca0000201000 */
[----:B------:R-:W-:-:S04]  /*18a0*/  FADD R26, -R31, R26 ;  /* 0x0000001a1f1a7221 */ /* 0x000fc80000000100 */
[----:B------:R-:W-:Y:S01]  /*18b0*/  FMUL R31, R26, 0.25 ;  /* 0x3e8000001a1f7820 */ /* 0x000fe20000400000 */
[----:B------:R-:W-:Y:S06]  /*18c0*/  BRA `(.L_x_4) ;  /* 0x0000002800347947 */ /* 0x000fec0003800000 */
.L_x_26:
[----:B------:R-:W-:Y:S05]  /*18d0*/  @!P1 BRA `(.L_x_27) ;  /* 0x00000000007c9947 */ /* 0x000fea0003800000 */
[----:B------:R-:W-:Y:S01]  /*18e0*/  MOV R26, R20 ;  /* 0x00000014001a7202 */ /* 0x000fe20000000f00 */
[----:B------:R-:W-:-:S04]  /*18f0*/  IMAD.MOV.U32 R27, RZ, RZ, R21 ;  /* 0x000000ffff1b7224 */ /* 0x000fc800078e0015 */
[----:B------:R-:W-:-:S03]  /*1900*/  IMAD.WIDE.U32 R26, R5, UR14, R26 ;  /* 0x0000000e051a7c25 */ /* 0x000fc6000f8e001a */
[----:B------:R-:W-:-:S04]  /*1910*/  IADD3 R36, P3, PT, R26, R24, RZ ;  /* 0x000000181a247210 */ /* 0x000fc80007f7e0ff */
[----:B------:R-:W-:Y:S01]  /*1920*/  IADD3.X R37, PT, PT, R25, R32, R27, P3, !PT ;  /* 0x0000002019257210 */ /* 0x000fe20001ffe41b */
[----:B------:R-:W-:-:S04]  /*1930*/  IMAD.WIDE.U32 R26, R29, UR14, R6 ;  /* 0x0000000e1d1a7c25 */ /* 0x000fc8000f8e0006 */
[----:B------:R-:W-:Y:S01]  /*1940*/  IMAD R34, R29, UR15, R27 ;  /* 0x0000000f1d227c24 */ /* 0x000fe2000f8e021b */
[----:B------:R0:W2:Y:S01]  /*1950*/  LDG.E.U8 R33, desc[UR4][R36.64] ;  /* 0x0000000424217981 */ /* 0x0000a2000c1e1100 */
[----:B------:R-:W-:Y:S01]  /*1960*/  VIADD R27, R5, 0xffffffff ;  /* 0xffffffff051b7836 */ /* 0x000fe20000000000 */
[----:B------:R-:W-:-:S04]  /*1970*/  IADD3 R26, P3, PT, R26, R24, RZ ;  /* 0x000000181a1a7210 */ /* 0x000fc80007f7e0ff */
[----:B------:R-:W-:Y:S01]  /*1980*/  SHF.R.S32.HI R35, RZ, 0x1f, R27 ;  /* 0x0000001fff237819 */ /* 0x000fe2000001141b */
[----:B------:R-:W-:-:S04]  /*1990*/  IMAD.WIDE.U32 R28, R27, UR14, R6 ;  /* 0x0000000e1b1c7c25 */ /* 0x000fc8000f8e0006 */
[----:B------:R-:W-:Y:S01]  /*19a0*/  IMAD R35, R35, UR14, RZ ;  /* 0x0000000e23237c24 */ /* 0x000fe2000f8e02ff */
[----:B0-----:R-:W-:-:S03]  /*19b0*/  IADD3 R36, P4, PT, R28, R24, RZ ;  /* 0x000000181c247210 */ /* 0x001fc60007f9e0ff */
[----:B------:R-:W-:-:S05]  /*19c0*/  IMAD R35, R27, UR15, R35 ;  /* 0x0000000f1b237c24 */ /* 0x000fca000f8e0223 */
[----:B------:R-:W-:Y:S02]  /*19d0*/  IADD3.X R37, PT, PT, R25, R29, R35, P4, !PT ;  /* 0x0000001d19257210 */ /* 0x000fe400027fe423 */
[----:B------:R-:W-:Y:S02]  /*19e0*/  IADD3 R28, P4, PT, R6, UR12, RZ ;  /* 0x0000000c061c7c10 */ /* 0x000fe4000ff9e0ff */
[----:B------:R-:W-:Y:S01]  /*19f0*/  IADD3.X R27, PT, PT, R34, R25, RZ, P3, !PT ;  /* 0x00000019221b7210 */ /* 0x000fe20001ffe4ff */
        /* <DEDUP_REMOVED lines=13> */
.L_x_27:
[----:B------:R-:W-:Y:S05]  /*1ad0*/  @!P2 BRA `(.L_x_28) ;  /* 0x000000000074a947 */ /* 0x000fea0003800000 */
[----:B------:R-:W-:Y:S01]  /*1ae0*/  VIADD R27, R5, 0xffffffff ;  /* 0xffffffff051b7836 */ /* 0x000fe20000000000 */
[----:B------:R-:W-:Y:S01]  /*1af0*/  MOV R28, R16 ;  /* 0x00000010001c7202 */ /* 0x000fe20000000f00 */
[----:B------:R-:W-:-:S03]  /*1b00*/  IMAD.MOV.U32 R29, RZ, RZ, R17 ;  /* 0x000000ffff1d7224 */ /* 0x000fc600078e0011 */
[----:B------:R-:W-:Y:S01]  /*1b10*/  SHF.R.S32.HI R26, RZ, 0x1f, R27 ;  /* 0x0000001fff1a7819 */ /* 0x000fe2000001141b */
[----:B------:R-:W-:-:S04]  /*1b20*/  IMAD.WIDE.U32 R28, R27, UR14, R28 ;  /* 0x0000000e1b1c7c25 */ /* 0x000fc8000f8e001c */
[----:B------:R-:W-:Y:S01]  /*1b30*/  IMAD R26, R26, UR14, RZ ;  /* 0x0000000e1a1a7c24 */ /* 0x000fe2000f8e02ff */
[----:B------:R-:W-:-:S03]  /*1b40*/  IADD3 R24, P3, PT, R28, R24, RZ ;  /* 0x000000181c187210 */ /* 0x000fc60007f7e0ff */
[----:B------:R-:W-:Y:S01]  /*1b50*/  IMAD R33, R27, UR15, R26 ;  /* 0x0000000f1b217c24 */ /* 0x000fe2000f8e021a */
[----:B------:R-:W-:Y:S01]  /*1b60*/  MOV R27, R11 ;  /* 0x0000000b001b7202 */ /* 0x000fe20000000f00 */
[----:B------:R-:W-:Y:S01]  /*1b70*/  IMAD.MOV.U32 R26, RZ, RZ, R10 ;  /* 0x000000ffff1a7224 */ /* 0x000fe200078e000a */
[----:B------:R-:W-:Y:S01]  /*1b80*/  MOV R34, R12 ;  /* 0x0000000c00227202 */ /* 0x000fe20000000f00 */
[----:B------:R-:W-:Y:S01]  /*1b90*/  IMAD.MOV.U32 R35, RZ, RZ, R13 ;  /* 0x000000ffff237224 */ /* 0x000fe200078e000d */
[----:B------:R-:W-:Y:S01]  /*1ba0*/  IADD3.X R25, PT, PT, R25, R33, R29, P3, !PT ;  /* 0x0000002119197210 */ /* 0x000fe20001ffe41d */
[----:B------:R-:W-:-:S04]  /*1bb0*/  IMAD.WIDE.U32 R28, R5, UR14, R8 ;  /* 0x0000000e051c7c25 */ /* 0x000fc8000f8e0008 */
[C---:B------:R-:W-:Y:S01]  /*1bc0*/  IMAD.WIDE.U32 R26, R5.reuse, UR14, R26 ;  /* 0x0000000e051a7c25 */ /* 0x040fe2000f8e001a */
[----:B------:R-:W2:Y:S03]  /*1bd0*/  LDG.E.U8 R24, desc[UR4][R24.64] ;  /* 0x0000000418187981 */ /* 0x000ea6000c1e1100 */
[----:B------:R-:W-:Y:S02]  /*1be0*/  IMAD.IADD R29, R32, 0x1, R29 ;  /* 0x00000001201d7824 */ /* 0x000fe400078e021d */
[----:B------:R-:W-:-:S04]  /*1bf0*/  IMAD.WIDE.U32 R34, R5, UR14, R34 ;  /* 0x0000000e05227c25 */ /* 0x000fc8000f8e0022 */
[C---:B------:R-:W-:Y:S01]  /*1c00*/  IMAD.IADD R27, R32.reuse, 0x1, R27 ;  /* 0x00000001201b7824 */ /* 0x040fe200078e021b */
[----:B------:R-:W-:Y:S01]  /*1c10*/  IADD3 R35, PT, PT, R32, R35, RZ ;  /* 0x0000002320237210 */ /* 0x000fe20007ffe0ff */
[----:B------:R-:W2:Y:S04]  /*1c20*/  LDG.E.U8 R29, desc[UR4][R28.64] ;  /* 0x000000041c1d7981 */ /* 0x000ea8000c1e1100 */
[----:B------:R-:W2:Y:S04]  /*1c30*/  LDG.E.U8 R26, desc[UR4][R26.64] ;  /* 0x000000041a1a7981 */ /* 0x000ea8000c1e1100 */
[----:B------:R-:W3:Y:S01]  /*1c40*/  LDG.E.U8 R35, desc[UR4][R34.64] ;  /* 0x0000000422237981 */ /* 0x000ee2000c1e1100 */
[----:B--2---:R-:W-:-:S05]  /*1c50*/  IADD3 R32, PT, PT, R24, R29, R26 ;  /* 0x0000001d18207210 */ /* 0x004fca0007ffe01a */
[----:B---3--:R-:W-:-:S05]  /*1c60*/  IMAD.IADD R32, R32, 0x1, R35 ;  /* 0x0000000120207824 */ /* 0x008fca00078e0223 */
[----:B------:R-:W-:-:S05]  /*1c70*/  I2FP.F32.U32 R32, R32 ;  /* 0x0000002000207245 */ /* 0x000fca0000201000 */
[----:B------:R-:W-:-:S04]  /*1c80*/  FADD R31, -R31, R32 ;  /* 0x000000201f1f7221 */ /* 0x000fc80000000100 */
[----:B------:R-:W-:Y:S01]  /*1c90*/  FMUL R31, R31, 0.25 ;  /* 0x3e8000001f1f7820 */ /* 0x000fe20000400000 */
[----:B------:R-:W-:Y:S06]  /*1ca0*/  BRA `(.L_x_4) ;  /* 0x00000024003c7947 */ /* 0x000fec0003800000 */
.L_x_28:
[----:B------:R-:W-:Y:S05]  /*1cb0*/  @!P0 BRA `(.L_x_29) ;  /* 0x0000000000748947 */ /* 0x000fea0003800000 */
[----:B------:R-:W-:Y:S01]  /*1cc0*/  IADD3 R27, PT, PT, R5, -0x1, RZ ;  /* 0xffffffff051b7810 */ /* 0x000fe20007ffe0ff */
[----:B------:R-:W-:Y:S01]  /*1cd0*/  IMAD.MOV.U32 R28, RZ, RZ, R16 ;  /* 0x000000ffff1c7224 */ /* 0x000fe200078e0010 */
[----:B------:R-:W-:Y:S02]  /*1ce0*/  MOV R29, R17 ;  /* 0x00000011001d7202 */ /* 0x000fe40000000f00 */
[----:B------:R-:W-:Y:S01]  /*1cf0*/  SHF.R.S32.HI R26, RZ, 0x1f, R27 ;  /* 0x0000001fff1a7819 */ /* 0x000fe2000001141b */
[----:B------:R-:W-:-:S04]  /*1d00*/  IMAD.WIDE.U32 R28, R27, UR14, R28 ;  /* 0x0000000e1b1c7c25 */ /* 0x000fc8000f8e001c */
[----:B------:R-:W-:Y:S01]  /*1d10*/  IMAD R26, R26, UR14, RZ ;  /* 0x0000000e1a1a7c24 */ /* 0x000fe2000f8e02ff */
[----:B------:R-:W-:-:S03]  /*1d20*/  IADD3 R24, P3, PT, R28, R24, RZ ;  /* 0x000000181c187210 */ /* 0x000fc60007f7e0ff */
[----:B------:R-:W-:Y:S01]  /*1d30*/  IMAD R33, R27, UR15, R26 ;  /* 0x0000000f1b217c24 */ /* 0x000fe2000f8e021a */
[----:B------:R-:W-:Y:S01]  /*1d40*/  MOV R27, R15 ;  /* 0x0000000f001b7202 */ /* 0x000fe20000000f00 */
[----:B------:R-:W-:Y:S01]  /*1d50*/  IMAD.MOV.U32 R26, RZ, RZ, R14 ;  /* 0x000000ffff1a7224 */ /* 0x000fe200078e000e */
[----:B------:R-:W-:Y:S02]  /*1d60*/  MOV R35, R13 ;  /* 0x0000000d00237202 */ /* 0x000fe40000000f00 */
[----:B------:R-:W-:Y:S01]  /*1d70*/  IADD3.X R25, PT, PT, R25, R33, R29, P3, !PT ;  /* 0x0000002119197210 */ /* 0x000fe20001ffe41d */
[----:B------:R-:W-:-:S04]  /*1d80*/  IMAD.WIDE.U32 R28, R5, UR14, R8 ;  /* 0x0000000e051c7c25 */ /* 0x000fc8000f8e0008 */
[----:B------:R-:W-:Y:S02]  /*1d90*/  IMAD.MOV.U32 R34, RZ, RZ, R12 ;  /* 0x000000ffff227224 */ /* 0x000fe400078e000c */
[C---:B------:R-:W-:Y:S01]  /*1da0*/  IMAD.WIDE.U32 R26, R5.reuse, UR14, R26 ;  /* 0x0000000e051a7c25 */ /* 0x040fe2000f8e001a */
[----:B------:R-:W-:Y:S01]  /*1db0*/  IADD3 R29, PT, PT, R32, R29, RZ ;  /* 0x0000001d201d7210 */ /* 0x000fe20007ffe0ff */
[----:B------:R-:W2:Y:S02]  /*1dc0*/  LDG.E.U8 R24, desc[UR4][R24.64] ;  /* 0x0000000418187981 */ /* 0x000ea4000c1e1100 */
[----:B------:R-:W-:-:S03]  /*1dd0*/  IMAD.WIDE.U32 R34, R5, UR14, R34 ;  /* 0x0000000e05227c25 */ /* 0x000fc6000f8e0022 */
[----:B------:R-:W2:Y:S01]  /*1de0*/  LDG.E.U8 R29, desc[UR4][R28.64] ;  /* 0x000000041c1d7981 */ /* 0x000ea2000c1e1100 */
[C---:B------:R-:W-:Y:S02]  /*1df0*/  IMAD.IADD R27, R32.reuse, 0x1, R27 ;  /* 0x00000001201b7824 */ /* 0x040fe400078e021b */
[----:B------:R-:W-:-:S03]  /*1e00*/  IMAD.IADD R35, R32, 0x1, R35 ;  /* 0x0000000120237824 */ /* 0x000fc600078e0223 */
[----:B------:R-:W2:Y:S04]  /*1e10*/  LDG.E.U8 R26, desc[UR4][R26.64] ;  /* 0x000000041a1a7981 */ /* 0x000ea8000c1e1100 */
[----:B------:R-:W3:Y:S01]  /*1e20*/  LDG.E.U8 R35, desc[UR4][R34.64] ;  /* 0x0000000422237981 */ /* 0x000ee2000c1e1100 */
[----:B--2---:R-:W-:-:S04]  /*1e30*/  IADD3 R32, PT, PT, R24, R29, R26 ;  /* 0x0000001d18207210 */ /* 0x004fc80007ffe01a */
[----:B---3--:R-:W-:-:S04]  /*1e40*/  IADD3 R32, PT, PT, R35, R32, RZ ;  /* 0x0000002023207210 */ /* 0x008fc80007ffe0ff */
[----:B------:R-:W-:-:S05]  /*1e50*/  I2FP.F32.U32 R32, R32 ;  /* 0x0000002000207245 */ /* 0x000fca0000201000 */
[----:B------:R-:W-:-:S04]  /*1e60*/  FADD R31, -R31, R32 ;  /* 0x000000201f1f7221 */ /* 0x000fc80000000100 */
[----:B------:R-:W-:Y:S01]  /*1e70*/  FMUL R31, R31, 0.25 ;  /* 0x3e8000001f1f7820 */ /* 0x000fe20000400000 */
[----:B------:R-:W-:Y:S06]  /*1e80*/  BRA `(.L_x_4) ;  /* 0x0000002000c47947 */ /* 0x000fec0003800000 */
.L_x_29:
[----:B------:R-:W-:-:S04]  /*1e90*/  ISETP.NE.AND P4, PT, R5, RZ, PT ;  /* 0x000000ff0500720c */ /* 0x000fc80003f85270 */
[----:B------:R-:W-:-:S13]  /*1ea0*/  ISETP.GT.OR P5, PT, R0, RZ, P4 ;  /* 0x000000ff0000720c */ /* 0x000fda00027a4670 */
[----:B------:R-:W-:Y:S05]  /*1eb0*/  @P5 BRA `(.L_x_30) ;  /* 0x0000000000285947 */ /* 0x000fea0003800000 */
[----:B------:R-:W2:Y:S04]  /*1ec0*/  LDG.E.U8 R24, desc[UR4][R10.64] ;  /* 0x000000040a187981 */ /* 0x000ea8000c1e1100 */
        /* <DEDUP_REMOVED lines=9> */
.L_x_30:
[----:B------:R-:W-:-:S13]  /*1f60*/  FSETP.NEU.OR P5, PT, R3, R34, P4 ;  /* 0x000000220300720b */ /* 0x000fda00027ad400 */
[----:B------:R-:W-:Y:S05]  /*1f70*/  @P5 BRA `(.L_x_31) ;  /* 0x0000000000285947 */ /* 0x000fea0003800000 */
[----:B------:R-:W2:Y:S04]  /*1f80*/  LDG.E.U8 R24, desc[UR4][R14.64] ;  /* 0x000000040e187981 */ /* 0x000ea8000c1e1100 */
[----:B------:R-:W2:Y:S04]  /*1f90*/  LDG.E.U8 R25, desc[UR4][R8.64] ;  /* 0x0000000408197981 */ /* 0x000ea8000c1e1100 */
        /* <DEDUP_REMOVED lines=8> */
.L_x_31:
[----:B------:R-:W-:-:S04]  /*2020*/  FSETP.NEU.AND P5, PT, R26, R27, PT ;  /* 0x0000001b1a00720b */ /* 0x000fc80003fad000 */
[----:B------:R-:W-:-:S13]  /*2030*/  ISETP.GT.OR P6, PT, R0, RZ, P5 ;  /* 0x000000ff0000720c */ /* 0x000fda0002fc4670 */
[----:B------:R-:W-:Y:S05]  /*2040*/  @P6 BRA `(.L_x_32) ;  /* 0x0000000000806947 */ /* 0x000fea0003800000 */
[----:B------:R-:W-:Y:S01]  /*2050*/  VIADD R27, R5, 0xffffffff ;  /* 0xffffffff051b7836 */ /* 0x000fe20000000000 */
[----:B------:R-:W-:Y:S01]  /*2060*/  MOV R28, R16 ;  /* 0x00000010001c7202 */ /* 0x000fe20000000f00 */
[----:B------:R-:W-:-:S03]  /*2070*/  IMAD.MOV.U32 R29, RZ, RZ, R17 ;  /* 0x000000ffff1d7224 */ /* 0x000fc600078e0011 */
[----:B------:R-:W-:Y:S01]  /*2080*/  SHF.R.S32.HI R26, RZ, 0x1f, R27 ;  /* 0x0000001fff1a7819 */ /* 0x000fe2000001141b */
[----:B------:R-:W-:-:S04]  /*2090*/  IMAD.WIDE.U32 R28, R27, UR14, R28 ;  /* 0x0000000e1b1c7c25 */ /* 0x000fc8000f8e001c */
[----:B------:R-:W-:Y:S01]  /*20a0*/  IMAD R26, R26, UR14, RZ ;  /* 0x0000000e1a1a7c24 */ /* 0x000fe2000f8e02ff */
[----:B------:R-:W-:Y:S01]  /*20b0*/  IADD3 R24, P3, PT, R28, R24, RZ ;  /* 0x000000181c187210 */ /* 0x000fe20007f7e0ff */
[----:B------:R-:W-:Y:S02]  /*20c0*/  IMAD.MOV.U32 R28, RZ, RZ, R22 ;  /* 0x000000ffff1c7224 */ /* 0x000fe400078e0016 */
[----:B------:R-:W-:Y:S01]  /*20d0*/  IMAD R33, R27, UR15, R26 ;  /* 0x0000000f1b217c24 */ /* 0x000fe2000f8e021a */
[----:B------:R-:W-:Y:S01]  /*20e0*/  MOV R26, R10 ;  /* 0x0000000a001a7202 */ /* 0x000fe20000000f00 */
[----:B------:R-:W-:-:S03]  /*20f0*/  IMAD.MOV.U32 R27, RZ, RZ, R11 ;  /* 0x000000ffff1b7224 */ /* 0x000fc600078e000b */
[----:B------:R-:W-:Y:S01]  /*2100*/  IADD3.X R25, PT, PT, R25, R33, R29, P3, !PT ;  /* 0x0000002119197210 */ /* 0x000fe20001ffe41d */
[----:B------:R-:W-:Y:S01]  /*2110*/  IMAD.WIDE.U32 R26, R5, UR14, R26 ;  /* 0x0000000e051a7c25 */ /* 0x000fe2000f8e001a */
[----:B------:R-:W-:-:S03]  /*2120*/  MOV R29, R23 ;  /* 0x00000017001d7202 */ /* 0x000fc60000000f00 */
[----:B------:R-:W-:Y:S01]  /*2130*/  IMAD.MOV.U32 R34, RZ, RZ, R26 ;  /* 0x000000ffff227224 */ /* 0x000fe200078e001a */
[C---:B------:R-:W-:Y:S01]  /*2140*/  IADD3 R35, PT, PT, R32.reuse, R27, RZ ;  /* 0x0000001b20237210 */ /* 0x040fe20007ffe0ff */
[C---:B------:R-:W-:Y:S01]  /*2150*/  IMAD.WIDE.U32 R28, R5.reuse, UR14, R28 ;  /* 0x0000000e051c7c25 */ /* 0x040fe2000f8e001c */
[----:B------:R-:W-:Y:S01]  /*2160*/  MOV R27, R13 ;  /* 0x0000000d001b7202 */ /* 0x000fe20000000f00 */
[----:B------:R-:W2:Y:S02]  /*2170*/  LDG.E.U8 R24, desc[UR4][R24.64] ;  /* 0x0000000418187981 */ /* 0x000ea4000c1e1100 */
[----:B------:R-:W-:Y:S01]  /*2180*/  IMAD.MOV.U32 R26, RZ, RZ, R12 ;  /* 0x000000ffff1a7224 */ /* 0x000fe200078e000c */
[----:B------:R-:W-:Y:S01]  /*2190*/  IADD3 R29, PT, PT, R32, R29, RZ ;  /* 0x0000001d201d7210 */ /* 0x000fe20007ffe0ff */
[----:B------:R-:W2:Y:S02]  /*21a0*/  LDG.E.U8 R34, desc[UR4][R34.64] ;  /* 0x0000000422227981 */ /* 0x000ea4000c1e1100 */
[----:B------:R-:W-:-:S03]  /*21b0*/  IMAD.WIDE.U32 R26, R5, UR14, R26 ;  /* 0x0000000e051a7c25 */ /* 0x000fc6000f8e001a */
[----:B------:R-:W2:Y:S01]  /*21c0*/  LDG.E.U8 R29, desc[UR4][R28.64] ;  /* 0x000000041c1d7981 */ /* 0x000ea2000c1e1100 */
[----:B------:R-:W-:-:S06]  /*21d0*/  IMAD.IADD R27, R32, 0x1, R27 ;  /* 0x00000001201b7824 */ /* 0x000fcc00078e021b */
[----:B------:R-:W3:Y:S01]  /*21e0*/  LDG.E.U8 R27, desc[UR4][R26.64] ;  /* 0x000000041a1b7981 */ /* 0x000ee2000c1e1100 */
[----:B--2---:R-:W-:-:S04]  /*21f0*/  IADD3 R32, PT, PT, R29, R24, R34 ;  /* 0x000000181d207210 */ /* 0x004fc80007ffe022 */
[----:B---3--:R-:W-:-:S04]  /*2200*/  IADD3 R32, PT, PT, R27, R32, RZ ;  /* 0x000000201b207210 */ /* 0x008fc80007ffe0ff */
[----:B------:R-:W-:-:S05]  /*2210*/  I2FP.F32.U32 R32, R32 ;  /* 0x0000002000207245 */ /* 0x000fca0000201000 */
[----:B------:R-:W-:-:S04]  /*2220*/  FADD R31, -R31, R32 ;  /* 0x000000201f1f7221 */ /* 0x000fc80000000100 */
[----:B------:R-:W-:Y:S01]  /*2230*/  FMUL R31, R31, 0.25 ;  /* 0x3e8000001f1f7820 */ /* 0x000fe20000400000 */
[----:B------:R-:W-:Y:S06]  /*2240*/  BRA `(.L_x_4) ;  /* 0x0000001c00d47947 */ /* 0x000fec0003800000 */
.L_x_32:
[----:B------:R-:W-:-:S13]  /*2250*/  FSETP.NEU.OR P6, PT, R3, R34, P5 ;  /* 0x000000220300720b */ /* 0x000fda0002fcd400 */
        /* <DEDUP_REMOVED lines=23> */
[----:B------:R-:W-:-:S02]  /*23d0*/  IMAD.WIDE.U32 R26, R5, UR14, R26 ;  /* 0x0000000e051a7c25 */ /* 0x000fc4000f8e001a */
[----:B------:R-:W2:Y:S02]  /*23e0*/  LDG.E.U8 R28, desc[UR4][R28.64] ;  /* 0x000000041c1c7981 */ /* 0x000ea4000c1e1100 */
        /* <DEDUP_REMOVED lines=8> */
.L_x_33:
[----:B------:R-:W-:Y:S05]  /*2470*/  @P3 BRA `(.L_x_34) ;  /* 0x0000000000603947 */ /* 0x000fea0003800000 */
[----:B------:R-:W-:Y:S01]  /*2480*/  MOV R27, R11 ;  /* 0x0000000b001b7202 */ /* 0x000fe20000000f00 */
[----:B------:R-:W-:Y:S01]  /*2490*/  IMAD.MOV.U32 R26, RZ, RZ, R10 ;  /* 0x000000ffff1a7224 */ /* 0x000fe200078e000a */
[----:B------:R-:W-:Y:S01]  /*24a0*/  MOV R29, R15 ;  /* 0x0000000f001d7202 */ /* 0x000fe20000000f00 */
[----:B------:R-:W-:Y:S01]  /*24b0*/  IMAD.MOV.U32 R28, RZ, RZ, R14 ;  /* 0x000000ffff1c7224 */ /* 0x000fe200078e000e */
[----:B------:R-:W-:Y:S01]  /*24c0*/  MOV R35, R23 ;  /* 0x0000001700237202 */ /* 0x000fe20000000f00 */
[----:B------:R-:W-:-:S04]  /*24d0*/  IMAD.WIDE.U32 R26, R5, UR14, R26 ;  /* 0x0000000e051a7c25 */ /* 0x000fc8000f8e001a */
[----:B------:R-:W-:Y:S01]  /*24e0*/  IMAD.MOV.U32 R34, RZ, RZ, R22 ;  /* 0x000000ffff227224 */ /* 0x000fe200078e0016 */
[----:B------:R-:W-:Y:S01]  /*24f0*/  IADD3 R27, PT, PT, R32, R27, RZ ;  /* 0x0000001b201b7210 */ /* 0x000fe20007ffe0ff */
[----:B------:R-:W-:-:S04]  /*2500*/  IMAD.WIDE.U32 R28, R5, UR14, R28 ;  /* 0x0000000e051c7c25 */ /* 0x000fc8000f8e001c */
[C---:B------:R-:W-:Y:S01]  /*2510*/  IMAD.WIDE.U32 R24, R5.reuse, UR14, R8 ;  /* 0x0000000e05187c25 */ /* 0x040fe2000f8e0008 */
[----:B------:R-:W2:Y:S03]  /*2520*/  LDG.E.U8 R27, desc[UR4][R26.64] ;  /* 0x000000041a1b7981 */ /* 0x000ea6000c1e1100 */
[----:B------:R-:W-:-:S04]  /*2530*/  IMAD.WIDE.U32 R34, R5, UR14, R34 ;  /* 0x0000000e05227c25 */ /* 0x000fc8000f8e0022 */
[C---:B------:R-:W-:Y:S02]  /*2540*/  IMAD.IADD R29, R32.reuse, 0x1, R29 ;  /* 0x00000001201d7824 */ /* 0x040fe400078e021d */
[C---:B------:R-:W-:Y:S01]  /*2550*/  IMAD.IADD R25, R32.reuse, 0x1, R25 ;  /* 0x0000000120197824 */ /* 0x040fe200078e0219 */
[----:B------:R-:W-:Y:S02]  /*2560*/  IADD3 R35, PT, PT, R32, R35, RZ ;  /* 0x0000002320237210 */ /* 0x000fe40007ffe0ff */
        /* <DEDUP_REMOVED lines=9> */
.L_x_34:
[----:B------:R-:W-:-:S04]  /*2600*/  IADD3 R26, PT, PT, R2, 0x1, RZ ;  /* 0x00000001021a7810 */ /* 0x000fc80007ffe0ff */
[----:B------:R-:W-:-:S04]  /*2610*/  I2FP.F32.U32 R26, R26 ;  /* 0x0000001a001a7245 */ /* 0x000fc80000201000 */
[----:B------:R-:W-:-:S13]  /*2620*/  FSETP.NEU.OR P3, PT, R26, R27, P4 ;  /* 0x0000001b1a00720b */ /* 0x000fda000276d400 */
        /* <DEDUP_REMOVED lines=11> */
.L_x_35:
[----:B------:R-:W-:-:S13]  /*26e0*/  ISETP.NE.OR P3, PT, R2, RZ, P5 ;  /* 0x000000ff0200720c */ /* 0x000fda0002f65670 */
[----:B------:R-:W-:Y:S05]  /*26f0*/  @P3 BRA `(.L_x_36) ;  /* 0x0000000000803947 */ /* 0x000fea0003800000 */
[----:B------:R-:W-:-:S04]  /*2700*/  IADD3 R29, PT, PT, R5, -0x1, RZ ;  /* 0xffffffff051d7810 */ /* 0x000fc80007ffe0ff */
[----:B------:R-:W-:-:S05]  /*2710*/  SHF.R.S32.HI R26, RZ, 0x1f, R29 ;  /* 0x0000001fff1a7819 */ /* 0x000fca000001141d */
[----:B------:R-:W-:Y:S02]  /*2720*/  IMAD R28, R26, UR14, RZ ;  /* 0x0000000e1a1c7c24 */ /* 0x000fe4000f8e02ff */
[----:B------:R-:W-:-:S04]  /*2730*/  IMAD.WIDE.U32 R26, R29, UR14, R6 ;  /* 0x0000000e1d1a7c25 */ /* 0x000fc8000f8e0006 */
[----:B------:R-:W-:Y:S01]  /*2740*/  IMAD R33, R29, UR15, R28 ;  /* 0x0000000f1d217c24 */ /* 0x000fe2000f8e021c */
[----:B------:R-:W-:Y:S01]  /*2750*/  MOV R29, R21 ;  /* 0x00000015001d7202 */ /* 0x000fe20000000f00 */
[----:B------:R-:W-:Y:S01]  /*2760*/  IMAD.MOV.U32 R28, RZ, RZ, R20 ;  /* 0x000000ffff1c7224 */ /* 0x000fe200078e0014 */
[----:B------:R-:W-:-:S03]  /*2770*/  IADD3 R26, P3, PT, R26, R24, RZ ;  /* 0x000000181a1a7210 */ /* 0x000fc60007f7e0ff */
[----:B------:R-:W-:Y:S01]  /*2780*/  IMAD.WIDE.U32 R28, R5, UR14, R28 ;  /* 0x0000000e051c7c25 */ /* 0x000fe2000f8e001c */
[C---:B------:R-:W-:Y:S02]  /*2790*/  IADD3.X R27, PT, PT, R25.reuse, R27, R33, P3, !PT ;  /* 0x0000001b191b7210 */ /* 0x040fe40001ffe421 */
[----:B------:R-:W-:Y:S01]  /*27a0*/  IADD3 R36, P3, PT, R28, R24, RZ ;  /* 0x000000181c247210 */ /* 0x000fe20007f7e0ff */
[----:B------:R-:W-:Y:S02]  /*27b0*/  IMAD.MOV.U32 R28, RZ, RZ, R18 ;  /* 0x000000ffff1c7224 */ /* 0x000fe400078e0012 */
[----:B------:R-:W2:Y:S01]  /*27c0*/  LDG.E.U8 R26, desc[UR4][R26.64] ;  /* 0x000000041a1a7981 */ /* 0x000ea2000c1e1100 */
[----:B------:R-:W-:Y:S02]  /*27d0*/  IADD3.X R37, PT, PT, R25, R32, R29, P3, !PT ;  /* 0x0000002019257210 */ /* 0x000fe40001ffe41d */
[----:B------:R-:W-:-:S03]  /*27e0*/  MOV R29, R19 ;  /* 0x00000013001d7202 */ /* 0x000fc60000000f00 */
[----:B------:R-:W2:Y:S01]  /*27f0*/  LDG.E.U8 R33, desc[UR4][R36.64] ;  /* 0x0000000424217981 */ /* 0x000ea2000c1e1100 */
[----:B------:R-:W-:-:S03]  /*2800*/  IMAD.WIDE.U32 R28, R5, UR14, R28 ;  /* 0x0000000e051c7c25 */ /* 0x000fc6000f8e001c */
[----:B------:R-:W-:-:S04]  /*2810*/  IADD3 R28, P3, PT, R28, R24, RZ ;  /* 0x000000181c1c7210 */ /* 0x000fc80007f7e0ff */
[----:B------:R-:W-:Y:S02]  /*2820*/  IADD3.X R29, PT, PT, R25, R32, R29, P3, !PT ;  /* 0x00000020191d7210 */ /* 0x000fe40001ffe41d */
[----:B------:R-:W-:-:S03]  /*2830*/  IADD3 R34, P3, PT, R6, UR12, RZ ;  /* 0x0000000c06227c10 */ /* 0x000fc6000ff7e0ff */
[----:B------:R-:W2:Y:S01]  /*2840*/  LDG.E.U8 R28, desc[UR4][R28.64] ;  /* 0x000000041c1c7981 */ /* 0x000ea2000c1e1100 */
[----:B------:R-:W-:-:S03]  /*2850*/  IADD3.X R35, PT, PT, R7, UR13, RZ, P3, !PT ;  /* 0x0000000d07237c10 */ /* 0x000fc60009ffe4ff */
        /* <DEDUP_REMOVED lines=10> */
.L_x_36:
[CC--:B------:R-:W-:Y:S02]  /*2900*/  FSETP.NEU.OR P6, PT, R26.reuse, R27.reuse, P5 ;  /* 0x0000001b1a00720b */ /* 0x0c0fe40002fcd400 */
[----:B------:R-:W-:-:S11]  /*2910*/  FSETP.NEU.AND P3, PT, R26, R27, PT ;  /* 0x0000001b1a00720b */ /* 0x000fd60003f6d000 */
[----:B------:R-:W-:Y:S05]  /*2920*/  @P6 BRA `(.L_x_37) ;  /* 0x0000000000806947 */ /* 0x000fea0003800000 */
[----:B------:R-:W-:Y:S01]  /*2930*/  IADD3 R27, PT, PT, R5, -0x1, RZ ;  /* 0xffffffff051b7810 */ /* 0x000fe20007ffe0ff */
[----:B------:R-:W-:Y:S01]  /*2940*/  IMAD.MOV.U32 R28, RZ, RZ, R16 ;  /* 0x000000ffff1c7224 */ /* 0x000fe200078e0010 */
[----:B------:R-:W-:Y:S02]  /*2950*/  MOV R29, R17 ;  /* 0x00000011001d7202 */ /* 0x000fe40000000f00 */
[----:B------:R-:W-:Y:S01]  /*2960*/  SHF.R.S32.HI R26, RZ, 0x1f, R27 ;  /* 0x0000001fff1a7819 */ /* 0x000fe2000001141b */
[----:B------:R-:W-:-:S04]  /*2970*/  IMAD.WIDE.U32 R28, R27, UR14, R28 ;  /* 0x0000000e1b1c7c25 */ /* 0x000fc8000f8e001c */
[----:B------:R-:W-:Y:S01]  /*2980*/  IMAD R26, R26, UR14, RZ ;  /* 0x0000000e1a1a7c24 */ /* 0x000fe2000f8e02ff */
[----:B------:R-:W-:Y:S02]  /*2990*/  IADD3 R24, P3, PT, R28, R24, RZ ;  /* 0x000000181c187210 */ /* 0x000fe40007f7e0ff */
[----:B------:R-:W-:Y:S01]  /*29a0*/  MOV R28, R10 ;  /* 0x0000000a001c7202 */ /* 0x000fe20000000f00 */
[----:B------:R-:W-:Y:S01]  /*29b0*/  IMAD R33, R27, UR15, R26 ;  /* 0x0000000f1b217c24 */ /* 0x000fe2000f8e021a */
[----:B------:R-:W-:Y:S01]  /*29c0*/  MOV R27, R15 ;  /* 0x0000000f001b7202 */ /* 0x000fe20000000f00 */
[----:B------:R-:W-:-:S03]  /*29d0*/  IMAD.MOV.U32 R26, RZ, RZ, R14 ;  /* 0x000000ffff1a7224 */ /* 0x000fc600078e000e */
[----:B------:R-:W-:Y:S01]  /*29e0*/  IADD3.X R25, PT, PT, R25, R33, R29, P3, !PT ;  /* 0x0000002119197210 */ /* 0x000fe20001ffe41d */
[----:B------:R-:W-:-:S04]  /*29f0*/  IMAD.WIDE.U32 R26, R5, UR14, R26 ;  /* 0x0000000e051a7c25 */ /* 0x000fc8000f8e001a */
[----:B------:R-:W-:Y:S01]  /*2a00*/  IMAD.MOV.U32 R29, RZ, RZ, R11 ;  /* 0x000000ffff1d7224 */ /* 0x000fe200078e000b */
[----:B------:R-:W-:Y:S01]  /*2a10*/  MOV R34, R26 ;  /* 0x0000001a00227202 */ /* 0x000fe20000000f00 */
[C---:B------:R-:W-:Y:S01]  /*2a20*/  IMAD.IADD R35, R32.reuse, 0x1, R27 ;  /* 0x0000000120237824 */ /* 0x040fe200078e021b */
[----:B------:R-:W-:Y:S01]  /*2a30*/  MOV R26, R12 ;  /* 0x0000000c001a7202 */ /* 0x000fe20000000f00 */
[----:B------:R-:W-:Y:S01]  /*2a40*/  IMAD.WIDE.U32 R28, R5, UR14, R28 ;  /* 0x0000000e051c7c25 */ /* 0x000fe2000f8e001c */
[----:B------:R-:W2:Y:S03]  /*2a50*/  LDG.E.U8 R24, desc[UR4][R24.64] ;  /* 0x0000000418187981 */ /* 0x000ea6000c1e1100 */
[----:B------:R-:W-:Y:S01]  /*2a60*/  IMAD.MOV.U32 R27, RZ, RZ, R13 ;  /* 0x000000ffff1b7224 */ /* 0x000fe200078e000d */
[----:B------:R-:W2:Y:S01]  /*2a70*/  LDG.E.U8 R34, desc[UR4][R34.64] ;  /* 0x0000000422227981 */ /* 0x000ea2000c1e1100 */
[----:B------:R-:W-:-:S02]  /*2a80*/  IMAD.IADD R29, R32, 0x1, R29 ;  /* 0x00000001201d7824 */ /* 0x000fc400078e021d */
[----:B------:R-:W-:-:S04]  /*2a90*/  IMAD.WIDE.U32 R26, R5, UR14, R26 ;  /* 0x0000000e051a7c25 */ /* 0x000fc8000f8e001a */
[----:B------:R-:W2:Y:S01]  /*2aa0*/  LDG.E.U8 R29, desc[UR4][R28.64] ;  /* 0x000000041c1d7981 */ /* 0x000ea2000c1e1100 */
[----:B------:R-:W-:-:S06]  /*2ab0*/  IADD3 R27, PT, PT, R32, R27, RZ ;  /* 0x0000001b201b7210 */ /* 0x000fcc0007ffe0ff */
[----:B------:R-:W3:Y:S01]  /*2ac0*/  LDG.E.U8 R27, desc[UR4][R26.64] ;  /* 0x000000041a1b7981 */ /* 0x000ee2000c1e1100 */
[----:B--2---:R-:W-:-:S05]  /*2ad0*/  IADD3 R32, PT, PT, R24, R29, R34 ;  /* 0x0000001d18207210 */ /* 0x004fca0007ffe022 */
[----:B---3--:R-:W-:-:S05]  /*2ae0*/  IMAD.IADD R32, R27, 0x1, R32 ;  /* 0x000000011b207824 */ /* 0x008fca00078e0220 */
[----:B------:R-:W-:-:S05]  /*2af0*/  I2FP.F32.U32 R32, R32 ;  /* 0x0000002000207245 */ /* 0x000fca0000201000 */
[----:B------:R-:W-:-:S04]  /*2b00*/  FADD R31, -R31, R32 ;  /* 0x000000201f1f7221 */ /* 0x000fc80000000100 */
[----:B------:R-:W-:Y:S01]  /*2b10*/  FMUL R31, R31, 0.25 ;  /* 0x3e8000001f1f7820 */ /* 0x000fe20000400000 */
[----:B------:R-:W-:Y:S06]  /*2b20*/  BRA `(.L_x_4) ;  /* 0x00000014009c7947 */ /* 0x000fec0003800000 */
.L_x_37:
[----:B------:R-:W-:-:S13]  /*2b30*/  ISETP.GT.AND P6, PT, R0, RZ, PT ;  /* 0x000000ff0000720c */ /* 0x000fda0003fc4270 */
[----:B------:R-:W-:Y:S05]  /*2b40*/  @P6 BRA `(.L_x_38) ;  /* 0x0000000000bc6947 */ /* 0x000fea0003800000 */
[C---:B------:R-:W-:Y:S01]  /*2b50*/  IADD3 R29, PT, PT, R5.reuse, -0x1, RZ ;  /* 0xffffffff051d7810 */ /* 0x040fe20007ffe0ff */
[----:B------:R-:W-:Y:S01]  /*2b60*/  IMAD.MOV.U32 R26, RZ, RZ, R16 ;  /* 0x000000ffff1a7224 */ /* 0x000fe200078e0010 */
[----:B------:R-:W-:Y:S01]  /*2b70*/  MOV R27, R17 ;  /* 0x00000011001b7202 */ /* 0x000fe20000000f00 */
[----:B------:R-:W-:Y:S01]  /*2b80*/  IMAD.MOV.U32 R36, RZ, RZ, R10 ;  /* 0x000000ffff247224 */ /* 0x000fe200078e000a */
[----:B------:R-:W-:Y:S01]  /*2b90*/  SHF.R.S32.HI R28, RZ, 0x1f, R29 ;  /* 0x0000001fff1c7819 */ /* 0x000fe2000001141d */
[----:B------:R-:W-:Y:S01]  /*2ba0*/  IMAD.WIDE.U32 R34, R5, UR14, R8 ;  /* 0x0000000e05227c25 */ /* 0x000fe2000f8e0008 */
[----:B------:R-:W-:-:S03]  /*2bb0*/  MOV R37, R11 ;  /* 0x0000000b00257202 */ /* 0x000fc60000000f00 */
[----:B------:R-:W-:Y:S01]  /*2bc0*/  IMAD.WIDE.U32 R26, R29, UR14, R26 ;  /* 0x0000000e1d1a7c25 */ /* 0x000fe2000f8e001a */
[----:B------:R-:W-:-:S03]  /*2bd0*/  IADD3 R35, PT, PT, R32, R35, RZ ;  /* 0x0000002320237210 */ /* 0x000fc60007ffe0ff */
[----:B------:R-:W-:Y:S01]  /*2be0*/  IMAD R28, R28, UR14, RZ ;  /* 0x0000000e1c1c7c24 */ /* 0x000fe2000f8e02ff */
[----:B------:R-:W-:Y:S01]  /*2bf0*/  IADD3 R24, P3, PT, R26, R24, RZ ;  /* 0x000000181a187210 */ /* 0x000fe20007f7e0ff */
[----:B------:R-:W-:Y:S01]  /*2c00*/  IMAD.WIDE.U32 R36, R5, UR14, R36 ;  /* 0x0000000e05247c25 */ /* 0x000fe2000f8e0024 */
[----:B------:R-:W2:Y:S03]  /*2c10*/  LDG.E.U8 R34, desc[UR4][R34.64] ;  /* 0x0000000422227981 */ /* 0x000ea6000c1e1100 */
[----:B------:R-:W-:Y:S01]  /*2c20*/  IMAD R28, R29, UR15, R28 ;  /* 0x0000000f1d1c7c24 */ /* 0x000fe2000f8e021c */
[----:B------:R-:W-:Y:S01]  /*2c30*/  MOV R29, R23 ;  /* 0x00000017001d7202 */ /* 0x000fe20000000f00 */
[----:B------:R-:W-:Y:S02]  /*2c40*/  IMAD.MOV.U32 R26, RZ, RZ, R12 ;  /* 0x000000ffff1a7224 */ /* 0x000fe400078e000c */
[----:B------:R-:W-:Y:S01]  /*2c50*/  IMAD.IADD R37, R32, 0x1, R37 ;  /* 0x0000000120257824 */ /* 0x000fe200078e0225 */
[----:B------:R-:W-:Y:S01]  /*2c60*/  IADD3.X R25, PT, PT, R25, R28, R27, P3, !PT ;  /* 0x0000001c19197210 */ /* 0x000fe20001ffe41b */
[----:B------:R-:W-:Y:S01]  /*2c70*/  IMAD.MOV.U32 R28, RZ, RZ, R22 ;  /* 0x000000ffff1c7224 */ /* 0x000fe200078e0016 */
[----:B------:R-:W-:-:S02]  /*2c80*/  MOV R27, R13 ;  /* 0x0000000d001b7202 */ /* 0x000fc40000000f00 */
[----:B------:R0:W2:Y:S01]  /*2c90*/  LDG.E.U8 R33, desc[UR4][R36.64] ;  /* 0x0000000424217981 */ /* 0x0000a2000c1e1100 */
[----:B------:R-:W-:-:S03]  /*2ca0*/  IMAD.WIDE.U32 R28, R5, UR14, R28 ;  /* 0x0000000e051c7c25 */ /* 0x000fc6000f8e001c */
[----:B------:R-:W2:Y:S01]  /*2cb0*/  LDG.E.U8 R24, desc[UR4][R24.64] ;  /* 0x0000000418187981 */ /* 0x000ea2000c1e1100 */
[----:B------:R-:W-:-:S04]  /*2cc0*/  IMAD.WIDE.U32 R26, R5, UR14, R26 ;  /* 0x0000000e051a7c25 */ /* 0x000fc8000f8e001a */
[C---:B------:R-:W-:Y:S01]  /*2cd0*/  IMAD.IADD R29, R32.reuse, 0x1, R29 ;  /* 0x00000001201d7824 */ /* 0x040fe200078e021d */
[----:B------:R-:W-:-:S05]  /*2ce0*/  IADD3 R27, PT, PT, R32, R27, RZ ;  /* 0x0000001b201b7210 */ /* 0x000fca0007ffe0ff */
[----:B------:R-:W3:Y:S04]  /*2cf0*/  LDG.E.U8 R29, desc[UR4][R28.64] ;  /* 0x000000041c1d7981 */ /* 0x000ee8000c1e1100 */
[----:B------:R-:W3:Y:S01]  /*2d00*/  LDG.E.U8 R26, desc[UR4][R26.64] ;  /* 0x000000041a1a7981 */ /* 0x000ee2000c1e1100 */
[----:B0-----:R-:W-:Y:S01]  /*2d10*/  IMAD.MOV.U32 R36, RZ, RZ, 0x3e4ccccd ;  /* 0x3e4ccccdff247424 */ /* 0x001fe200078e00ff */
[----:B------:R-:W-:Y:S01]  /*2d20*/  BSSY.RECONVERGENT B3, `(.L_x_39) ;  /* 0x0000010000037945 */ /* 0x000fe20003800200 */
[----:B--2---:R-:W-:Y:S01]  /*2d30*/  IADD3 R32, PT, PT, R24, R34, R33 ;  /* 0x0000002218207210 */ /* 0x004fe20007ffe021 */
[----:B------:R-:W-:-:S03]  /*2d40*/  HFMA2 R33, -RZ, RZ, 2.3125, 0 ;  /* 0x40a00000ff217431 */ /* 0x000fc600000001ff */
[----:B---3--:R-:W-:-:S04]  /*2d50*/  IADD3 R32, PT, PT, R26, R32, R29 ;  /* 0x000000201a207210 */ /* 0x008fc80007ffe01d */
[----:B------:R-:W-:-:S05]  /*2d60*/  I2FP.F32.U32 R32, R32 ;  /* 0x0000002000207245 */ /* 0x000fca0000201000 */
[----:B------:R-:W-:Y:S01]  /*2d70*/  FADD R24, -R31, R32 ;  /* 0x000000201f187221 */ /* 0x000fe20000000100 */
[----:B------:R-:W-:-:S03]  /*2d80*/  FFMA R33, R36, -R33, 1 ;  /* 0x3f80000024217423 */ /* 0x000fc60000000821 */
[----:B------:R-:W0:Y:S01]  /*2d90*/  FCHK P3, R24, 5 ;  /* 0x40a0000018007902 */ /* 0x000e220000060000 */
[----:B------:R-:W-:-:S04]  /*2da0*/  FFMA R33, R33, R36, 0.20000000298023223877 ;  /* 0x3e4ccccd21217423 */ /* 0x000fc80000000024 */
[----:B------:R-:W-:-:S04]  /*2db0*/  FFMA R25, R24, R33, RZ ;  /* 0x0000002118197223 */ /* 0x000fc800000000ff */
[----:B------:R-:W-:-:S04]  /*2dc0*/  FFMA R26, R25, -5, R24 ;  /* 0xc0a00000191a7823 */ /* 0x000fc80000000018 */
[----:B------:R-:W-:Y:S01]  /*2dd0*/  FFMA R31, R33, R26, R25 ;  /* 0x0000001a211f7223 */ /* 0x000fe20000000019 */
[----:B0-----:R-:W-:Y:S06]  /*2de0*/  @!P3 BRA `(.L_x_40) ;  /* 0x00000000000cb947 */ /* 0x001fec0003800000 */
[----:B------:R-:W-:Y:S01]  /*2df0*/  IMAD.MOV.U32 R25, RZ, RZ, 0x40a00000 ;  /* 0x40a00000ff197424 */ /* 0x000fe200078e00ff */
[----:B------:R-:W-:-:S07]  /*2e00*/  MOV R26, 0x2e20 ;  /* 0x00002e20001a7802 */ /* 0x000fce0000000f00 */
[----:B------:R-:W-:Y:S05]  /*2e10*/  CALL.REL.NOINC `($__internal_0_$__cuda_sm3x_div_rn_noftz_f32_slowpath) ;  /* 0x0000001400187944 */ /* 0x000fea0003c00000 */
.L_x_40:
[----:B------:R-:W-:Y:S05]  /*2e20*/  BSYNC.RECONVERGENT B3 ;  /* 0x0000000000037941 */ /* 0x000fea0003800200 */
.L_x_39:
[----:B------:R-:W-:Y:S05]  /*2e30*/  BRA `(.L_x_4) ;  /* 0x0000001000d87947 */ /* 0x000fea0003800000 */
.L_x_38:
[----:B------:R-:W-:-:S04]  /*2e40*/  IADD3 R26, PT, PT, R0, 0x1, RZ ;  /* 0x00000001001a7810 */ /* 0x000fc80007ffe0ff */
[----:B------:R-:W-:-:S04]  /*2e50*/  I2FP.F32.U32 R26, R26 ;  /* 0x0000001a001a7245 */ /* 0x000fc80000201000 */
[----:B------:R-:W-:-:S13]  /*2e60*/  FSETP.NEU.AND P6, PT, R26, R34, PT ;  /* 0x000000221a00720b */ /* 0x000fda0003fcd000 */
[----:B------:R-:W-:Y:S05]  /*2e70*/  @P6 BRA `(.L_x_41) ;  /* 0x0000000000f86947 */ /* 0x000fea0003800000 */
[----:B------:R-:W0:Y:S01]  /*2e80*/  LDC R9, c[0x0][0x3a8] ;  /* 0x0000ea00ff097b82 */ /* 0x000e220000000800 */
[----:B------:R-:W-:Y:S01]  /*2e90*/  VIADD R33, R5, 0xffffffff ;  /* 0xffffffff05217836 */ /* 0x000fe20000000000 */
[----:B------:R-:W-:Y:S01]  /*2ea0*/  MOV R26, R16 ;  /* 0x00000010001a7202 */ /* 0x000fe20000000f00 */
[----:B------:R-:W-:Y:S01]  /*2eb0*/  IMAD.MOV.U32 R27, RZ, RZ, R17 ;  /* 0x000000ffff1b7224 */ /* 0x000fe200078e0011 */
[----:B------:R-:W-:Y:S01]  /*2ec0*/  IADD3 R29, PT, PT, R2, -0x1, RZ ;  /* 0xffffffff021d7810 */ /* 0x000fe20007ffe0ff */
[----:B------:R-:W-:Y:S01]  /*2ed0*/  IMAD.SHL.U32 R4, R0, 0x4, RZ ;  /* 0x0000000400047824 */ /* 0x000fe200078e00ff */
[----:B------:R-:W-:Y:S01]  /*2ee0*/  SHF.R.S32.HI R6, RZ, 0x1f, R33 ;  /* 0x0000001fff067819 */ /* 0x000fe20000011421 */
[----:B------:R-:W-:Y:S01]  /*2ef0*/  IMAD.WIDE.U32 R26, R33, UR14, R26 ;  /* 0x0000000e211a7c25 */ /* 0x000fe2000f8e001a */
[----:B------:R-:W-:Y:S02]  /*2f00*/  SHF.R.S32.HI R8, RZ, 0x1f, R29 ;  /* 0x0000001fff087819 */ /* 0x000fe4000001141d */
[----:B------:R-:W-:Y:S01]  /*2f10*/  MOV R35, R15 ;  /* 0x0000000f00237202 */ /* 0x000fe20000000f00 */
[----:B------:R-:W-:Y:S01]  /*2f20*/  IMAD R6, R6, UR14, RZ ;  /* 0x0000000e06067c24 */ /* 0x000fe2000f8e02ff */
[----:B------:R-:W-:Y:S01]  /*2f30*/  IADD3 R26, P3, PT, R26, R24, RZ ;  /* 0x000000181a1a7210 */ /* 0x000fe20007f7e0ff */
[----:B------:R-:W-:-:S02]  /*2f40*/  IMAD R8, R8, UR12, RZ ;  /* 0x0000000c08087c24 */ /* 0x000fc4000f8e02ff */
[----:B------:R-:W-:Y:S02]  /*2f50*/  IMAD R33, R33, UR15, R6 ;  /* 0x0000000f21217c24 */ /* 0x000fe4000f8e0206 */
[----:B------:R-:W-:-:S03]  /*2f60*/  IMAD.MOV.U32 R34, RZ, RZ, R14 ;  /* 0x000000ffff227224 */ /* 0x000fc600078e000e */
[----:B------:R-:W-:Y:S01]  /*2f70*/  IADD3.X R27, PT, PT, R25, R33, R27, P3, !PT ;  /* 0x00000021191b7210 */ /* 0x000fe20001ffe41b */
[----:B------:R-:W-:Y:S02]  /*2f80*/  IMAD R33, R29, UR13, R8 ;  /* 0x0000000d1d217c24 */ /* 0x000fe4000f8e0208 */
[----:B------:R-:W-:Y:S01]  /*2f90*/  IMAD.WIDE.U32 R34, R5, UR14, R34 ;  /* 0x0000000e05227c25 */ /* 0x000fe2000f8e0022 */
[----:B0-----:R-:W-:Y:S02]  /*2fa0*/  IADD3 R6, P4, PT, R4, R9, RZ ;  /* 0x0000000904067210 */ /* 0x001fe40007f9e0ff */
[----:B------:R-:W2:Y:S02]  /*2fb0*/  LDG.E.U8 R27, desc[UR4][R26.64] ;  /* 0x000000041a1b7981 */ /* 0x000ea4000c1e1100 */
[----:B------:R-:W-:Y:S02]  /*2fc0*/  LEA.HI.X.SX32 R9, R9, RZ, 0x1, P4 ;  /* 0x000000ff09097211 */ /* 0x000fe400020f0eff */
[----:B------:R-:W-:-:S02]  /*2fd0*/  MOV R8, R6 ;  /* 0x0000000600087202 */ /* 0x000fc40000000f00 */
[----:B------:R-:W-:-:S03]  /*2fe0*/  IADD3 R35, PT, PT, R32, R35, RZ ;  /* 0x0000002320237210 */ /* 0x000fc60007ffe0ff */
[----:B------:R-:W-:Y:S01]  /*2ff0*/  IMAD.WIDE.U32 R28, R29, UR12, R8 ;  /* 0x0000000c1d1c7c25 */ /* 0x000fe2000f8e0008 */
[----:B------:R-:W-:Y:S01]  /*3000*/  IADD3 R9, P4, PT, R16, UR14, RZ ;  /* 0x0000000e10097c10 */ /* 0x000fe2000ff9e0ff */
[----:B------:R0:W2:Y:S02]  /*3010*/  LDG.E.U8 R34, desc[UR4][R34.64] ;  /* 0x0000000422227981 */ /* 0x0000a4000c1e1100 */
[----:B------:R-:W-:Y:S01]  /*3020*/  IMAD.IADD R29, R33, 0x1, R29 ;  /* 0x00000001211d7824 */ /* 0x000fe200078e021d */
[----:B------:R-:W-:Y:S01]  /*3030*/  IADD3 R8, P5, PT, R9, R24, RZ ;  /* 0x0000001809087210 */ /* 0x000fe20007fbe0ff */
[----:B------:R-:W-:-:S03]  /*3040*/  IMAD.WIDE.U32 R28, R5, UR14, R28 ;  /* 0x0000000e051c7c25 */ /* 0x000fc6000f8e001c */
[----:B------:R-:W-:Y:S02]  /*3050*/  IADD3.X R9, PT, PT, R25, UR15, R17, P5, P4 ;  /* 0x0000000f19097c10 */ /* 0x000fe4000afe8411 */
[----:B------:R-:W-:Y:S01]  /*3060*/  IADD3 R24, P3, PT, R28, R24, RZ ;  /* 0x000000181c187210 */ /* 0x000fe20007f7e0ff */
[----:B------:R-:W-:-:S03]  /*3070*/  IMAD.MOV.U32 R28, RZ, RZ, R22 ;  /* 0x000000ffff1c7224 */ /* 0x000fc600078e0016 */
[----:B------:R-:W-:Y:S02]  /*3080*/  IADD3.X R25, PT, PT, R25, R32, R29, P3, !PT ;  /* 0x0000002019197210 */ /* 0x000fe40001ffe41d */
[----:B------:R-:W-:Y:S01]  /*3090*/  MOV R29, R23 ;  /* 0x00000017001d7202 */ /* 0x000fe20000000f00 */
[C---:B------:R-:W-:Y:S02]  /*30a0*/  IMAD.WIDE.U32 R36, R5.reuse, UR14, R8 ;  /* 0x0000000e05247c25 */ /* 0x040fe4000f8e0008 */
[----:B------:R-:W3:Y:S02]  /*30b0*/  LDG.E.U8 R24, desc[UR4][R24.64] ;  /* 0x0000000418187981 */ /* 0x000ee4000c1e1100 */
[----:B------:R-:W-:-:S04]  /*30c0*/  IMAD.WIDE.U32 R28, R5, UR14, R28 ;  /* 0x0000000e051c7c25 */ /* 0x000fc8000f8e001c */
[C---:B------:R-:W-:Y:S01]  /*30d0*/  IMAD.IADD R33, R32.reuse, 0x1, R37 ;  /* 0x0000000120217824 */ /* 0x040fe200078e0225 */
[----:B------:R-:W-:Y:S01]  /*30e0*/  IADD3 R29, PT, PT, R32, R29, RZ ;  /* 0x0000001d201d7210 */ /* 0x000fe20007ffe0ff */
[----:B------:R-:W-:-:S04]  /*30f0*/  IMAD.MOV.U32 R32, RZ, RZ, R36 ;  /* 0x000000ffff207224 */ /* 0x000fc800078e0024 */
[----:B------:R-:W3:Y:S04]  /*3100*/  LDG.E.U8 R28, desc[UR4][R28.64] ;  /* 0x000000041c1c7981 */ /* 0x000ee8000c1e1100 */
[----:B------:R-:W2:Y:S01]  /*3110*/  LDG.E.U8 R32, desc[UR4][R32.64] ;  /* 0x0000000420207981 */ /* 0x000ea2000c1e1100 */
[----:B0-----:R-:W-:Y:S01]  /*3120*/  HFMA2 R35, -RZ, RZ, 1.57421875, -19.203125 ;  /* 0x3e4ccccdff237431 */ /* 0x001fe200000001ff */
[----:B------:R-:W-:Y:S01]  /*3130*/  BSSY.RECONVERGENT B3, `(.L_x_42) ;  /* 0x0000011000037945 */ /* 0x000fe20003800200 */
[----:B--2---:R-:W-:-:S04]  /*3140*/  IADD3 R27, PT, PT, R27, R32, R34 ;  /* 0x000000201b1b7210 */ /* 0x004fc80007ffe022 */
[----:B---3--:R-:W-:Y:S01]  /*3150*/  IADD3 R27, PT, PT, R24, R27, R28 ;  /* 0x0000001b181b7210 */ /* 0x008fe20007ffe01c */
[----:B------:R-:W-:-:S03]  /*3160*/  IMAD.MOV.U32 R34, RZ, RZ, 0x40a00000 ;  /* 0x40a00000ff227424 */ /* 0x000fc600078e00ff */
[----:B------:R-:W-:Y:S01]  /*3170*/  I2FP.F32.U32 R26, R27 ;  /* 0x0000001b001a7245 */ /* 0x000fe20000201000 */
[----:B------:R-:W-:-:S04]  /*3180*/  FFMA R36, R35, -R34, 1 ;  /* 0x3f80000023247423 */ /* 0x000fc80000000822 */
[----:B------:R-:W-:-:S04]  /*3190*/  FADD R34, -R31, R26 ;  /* 0x0000001a1f227221 */ /* 0x000fc80000000100 */
[----:B------:R-:W0:Y:S01]  /*31a0*/  FCHK P3, R34, 5 ;  /* 0x40a0000022007902 */ /* 0x000e220000060000 */
[----:B------:R-:W-:-:S04]  /*31b0*/  FFMA R26, R36, R35, 0.20000000298023223877 ;  /* 0x3e4ccccd241a7423 */ /* 0x000fc80000000023 */
        /* <DEDUP_REMOVED lines=8> */
.L_x_43:
[----:B------:R-:W-:Y:S05]  /*3240*/  BSYNC.RECONVERGENT B3 ;  /* 0x0000000000037941 */ /* 0x000fea0003800200 */
.L_x_42:
[----:B------:R-:W-:Y:S05]  /*3250*/  BRA `(.L_x_4) ;  /* 0x0000000c00d07947 */ /* 0x000fea0003800000 */
.L_x_41:
[----:B------:R-:W-:-:S13]  /*3260*/  ISETP.NE.AND P6, PT, R2, RZ, PT ;  /* 0x000000ff0200720c */ /* 0x000fda0003fc5270 */
[----:B------:R-:W-:Y:S05]  /*3270*/  @P6 BRA `(.L_x_44) ;  /* 0x0000000000dc6947 */ /* 0x000fea0003800000 */
[----:B------:R-:W-:Y:S01]  /*3280*/  MOV R26, R20 ;  /* 0x00000014001a7202 */ /* 0x000fe20000000f00 */
[----:B------:R-:W-:Y:S01]  /*3290*/  IMAD.MOV.U32 R27, RZ, RZ, R21 ;  /* 0x000000ffff1b7224 */ /* 0x000fe200078e0015 */
[----:B------:R-:W0:Y:S03]  /*32a0*/  LDC R37, c[0x0][0x3a8] ;  /* 0x0000ea00ff257b82 */ /* 0x000e260000000800 */
[----:B------:R-:W-:-:S03]  /*32b0*/  IMAD.WIDE.U32 R26, R5, UR14, R26 ;  /* 0x0000000e051a7c25 */ /* 0x000fc6000f8e001a */
[----:B------:R-:W-:Y:S02]  /*32c0*/  IADD3 R34, P3, PT, R26, R24, RZ ;  /* 0x000000181a227210 */ /* 0x000fe40007f7e0ff */
[----:B------:R-:W-:Y:S02]  /*32d0*/  MOV R26, R18 ;  /* 0x00000012001a7202 */ /* 0x000fe40000000f00 */
[----:B------:R-:W-:Y:S01]  /*32e0*/  IADD3.X R35, PT, PT, R25, R32, R27, P3, !PT ;  /* 0x0000002019237210 */ /* 0x000fe20001ffe41b */
[----:B------:R-:W-:Y:S02]  /*32f0*/  IMAD.MOV.U32 R27, RZ, RZ, R19 ;  /* 0x000000ffff1b7224 */ /* 0x000fe400078e0013 */
[----:B------:R-:W-:Y:S02]  /*3300*/  IMAD.WIDE.U32 R26, R5, UR14, R26 ;  /* 0x0000000e051a7c25 */ /* 0x000fe4000f8e001a */
[----:B------:R1:W2:Y:S01]  /*3310*/  LDG.E.U8 R33, desc[UR4][R34.64] ;  /* 0x0000000422217981 */ /* 0x0002a2000c1e1100 */
[----:B------:R-:W-:-:S02]  /*3320*/  SHF.L.U32 R4, R0, 0x2, RZ ;  /* 0x0000000200047819 */ /* 0x000fc400000006ff */
[----:B-1----:R-:W-:-:S04]  /*3330*/  IADD3 R34, P3, PT, R26, R24, RZ ;  /* 0x000000181a227210 */ /* 0x002fc80007f7e0ff */
[----:B------:R-:W-:Y:S02]  /*3340*/  IADD3.X R35, PT, PT, R25, R32, R27, P3, !PT ;  /* 0x0000002019237210 */ /* 0x000fe40001ffe41b */
[----:B0-----:R-:W-:-:S03]  /*3350*/  IADD3 R6, P3, PT, R4, R37, RZ ;  /* 0x0000002504067210 */ /* 0x001fc60007f7e0ff */
[----:B------:R0:W2:Y:S01]  /*3360*/  LDG.E.U8 R28, desc[UR4][R34.64] ;  /* 0x00000004221c7981 */ /* 0x0000a2000c1e1100 */
[----:B------:R-:W-:Y:S01]  /*3370*/  LEA.HI.X.SX32 R27, R37, RZ, 0x1, P3 ;  /* 0x000000ff251b7211 */ /* 0x000fe200018f0eff */
[----:B------:R-:W-:-:S04]  /*3380*/  IMAD.MOV.U32 R26, RZ, RZ, R6 ;  /* 0x000000ffff1a7224 */ /* 0x000fc800078e0006 */
[----:B------:R-:W-:-:S04]  /*3390*/  IMAD.WIDE.U32 R36, R29, UR14, R26 ;  /* 0x0000000e1d247c25 */ /* 0x000fc8000f8e001a */
[----:B------:R-:W-:Y:S01]  /*33a0*/  IMAD R29, R29, UR15, R37 ;  /* 0x0000000f1d1d7c24 */ /* 0x000fe2000f8e0225 */
[----:B------:R-:W-:-:S04]  /*33b0*/  IADD3 R36, P3, PT, R36, R24, RZ ;  /* 0x0000001824247210 */ /* 0x000fc80007f7e0ff */
[----:B------:R-:W-:-:S05]  /*33c0*/  IADD3.X R37, PT, PT, R29, R25, RZ, P3, !PT ;  /* 0x000000191d257210 */ /* 0x000fca0001ffe4ff */
[----:B------:R-:W2:Y:S01]  /*33d0*/  LDG.E.U8 R36, desc[UR4][R36.64] ;  /* 0x0000000424247981 */ /* 0x000ea2000c1e1100 */
[----:B0-----:R-:W-:Y:S01]  /*33e0*/  VIADD R35, R5, 0xffffffff ;  /* 0xffffffff05237836 */ /* 0x001fe20000000000 */
[----:B--2---:R-:W-:-:S04]  /*33f0*/  IADD3 R33, PT, PT, R36, R28, R33 ;  /* 0x0000001c24217210 */ /* 0x004fc80007ffe021 */
[----:B------:R-:W-:-:S05]  /*3400*/  SHF.R.S32.HI R28, RZ, 0x1f, R35 ;  /* 0x0000001fff1c7819 */ /* 0x000fca0000011423 */
[----:B------:R-:W-:Y:S02]  /*3410*/  IMAD R34, R28, UR14, RZ ;  /* 0x0000000e1c227c24 */ /* 0x000fe4000f8e02ff */
[----:B------:R-:W-:-:S04]  /*3420*/  IMAD.WIDE.U32 R28, R35, UR14, R26 ;  /* 0x0000000e231c7c25 */ /* 0x000fc8000f8e001a */
[----:B------:R-:W-:Y:S01]  /*3430*/  IMAD R34, R35, UR15, R34 ;  /* 0x0000000f23227c24 */ /* 0x000fe2000f8e0222 */
        /* <DEDUP_REMOVED lines=8> */
[----:B------:R-:W2:Y:S01]  /*34c0*/  LDG.E.U8 R24, desc[UR4][R24.64] ;  /* 0x0000000418187981 */ /* 0x000ea2000c1e1100 */
[----:B------:R-:W-:Y:S02]  /*34d0*/  HFMA2 R27, -RZ, RZ, 1.57421875, -19.203125 ;  /* 0x3e4ccccdff1b7431 */ /* 0x000fe400000001ff */
[----:B------:R-:W-:-:S04]  /*34e0*/  IMAD.MOV.U32 R32, RZ, RZ, 0x40a00000 ;  /* 0x40a00000ff207424 */ /* 0x000fc800078e00ff */
[----:B------:R-:W-:Y:S01]  /*34f0*/  FFMA R32, R27, -R32, 1 ;  /* 0x3f8000001b207423 */ /* 0x000fe20000000820 */
[----:B------:R-:W-:Y:S01]  /*3500*/  BSSY.RECONVERGENT B3, `(.L_x_45) ;  /* 0x000000d000037945 */ /* 0x000fe20003800200 */
[----:B--2---:R-:W-:-:S04]  /*3510*/  IADD3 R33, PT, PT, R24, R33, R28 ;  /* 0x0000002118217210 */ /* 0x004fc80007ffe01c */
[----:B------:R-:W-:-:S05]  /*3520*/  I2FP.F32.U32 R26, R33 ;  /* 0x00000021001a7245 */ /* 0x000fca0000201000 */
[----:B------:R-:W-:-:S04]  /*3530*/  FADD R24, -R31, R26 ;  /* 0x0000001a1f187221 */ /* 0x000fc80000000100 */
[----:B------:R-:W0:Y:S01]  /*3540*/  FCHK P3, R24, 5 ;  /* 0x40a0000018007902 */ /* 0x000e220000060000 */
[----:B------:R-:W-:-:S04]  /*3550*/  FFMA R26, R32, R27, 0.20000000298023223877 ;  /* 0x3e4ccccd201a7423 */ /* 0x000fc8000000001b */
[----:B------:R-:W-:-:S04]  /*3560*/  FFMA R27, R26, R24, RZ ;  /* 0x000000181a1b7223 */ /* 0x000fc800000000ff */
[----:B------:R-:W-:-:S04]  /*3570*/  FFMA R28, R27, -5, R24 ;  /* 0xc0a000001b1c7823 */ /* 0x000fc80000000018 */
[----:B------:R-:W-:Y:S01]  /*3580*/  FFMA R31, R26, R28, R27 ;  /* 0x0000001c1a1f7223 */ /* 0x000fe2000000001b */
[----:B0-----:R-:W-:Y:S06]  /*3590*/  @!P3 BRA `(.L_x_46) ;  /* 0x00000000000cb947 */ /* 0x001fec0003800000 */
[----:B------:R-:W-:Y:S02]  /*35a0*/  MOV R25, 0x40a00000 ;  /* 0x40a0000000197802 */ /* 0x000fe40000000f00 */
[----:B------:R-:W-:-:S07]  /*35b0*/  MOV R26, 0x35d0 ;  /* 0x000035d0001a7802 */ /* 0x000fce0000000f00 */
[----:B------:R-:W-:Y:S05]  /*35c0*/  CALL.REL.NOINC `($__internal_0_$__cuda_sm3x_div_rn_noftz_f32_slowpath) ;  /* 0x0000000c002c7944 */ /* 0x000fea0003c00000 */
.L_x_46:
[----:B------:R-:W-:Y:S05]  /*35d0*/  BSYNC.RECONVERGENT B3 ;  /* 0x0000000000037941 */ /* 0x000fea0003800200 */
.L_x_45:
[----:B------:R-:W-:Y:S05]  /*35e0*/  BRA `(.L_x_4) ;  /* 0x0000000800ec7947 */ /* 0x000fea0003800000 */
.L_x_44:
[----:B------:R-:W-:Y:S05]  /*35f0*/  @P3 BRA `(.L_x_47) ;  /* 0x0000000000cc3947 */ /* 0x000fea0003800000 */
[----:B------:R-:W-:Y:S01]  /*3600*/  VIADD R27, R5, 0xffffffff ;  /* 0xffffffff051b7836 */ /* 0x000fe20000000000 */
[----:B------:R-:W-:Y:S01]  /*3610*/  MOV R8, R16 ;  /* 0x0000001000087202 */ /* 0x000fe20000000f00 */
[----:B------:R-:W-:Y:S01]  /*3620*/  IMAD.MOV.U32 R9, RZ, RZ, R17 ;  /* 0x000000ffff097224 */ /* 0x000fe200078e0011 */
[----:B------:R-:W-:Y:S01]  /*3630*/  MOV R36, R14 ;  /* 0x0000000e00247202 */ /* 0x000fe20000000f00 */
[----:B------:R-:W-:Y:S01]  /*3640*/  IMAD.MOV.U32 R37, RZ, RZ, R15 ;  /* 0x000000ffff257224 */ /* 0x000fe200078e000f */
[----:B------:R-:W-:Y:S01]  /*3650*/  SHF.R.S32.HI R26, RZ, 0x1f, R27 ;  /* 0x0000001fff1a7819 */ /* 0x000fe2000001141b */
[----:B------:R-:W-:Y:S01]  /*3660*/  IMAD.WIDE.U32 R8, R27, UR14, R8 ;  /* 0x0000000e1b087c25 */ /* 0x000fe2000f8e0008 */
[----:B------:R-:W-:-:S03]  /*3670*/  MOV R34, R10 ;  /* 0x0000000a00227202 */ /* 0x000fc60000000f00 */
[----:B------:R-:W-:Y:S02]  /*3680*/  IMAD R26, R26, UR14, RZ ;  /* 0x0000000e1a1a7c24 */ /* 0x000fe4000f8e02ff */
[----:B------:R-:W-:Y:S02]  /*3690*/  IMAD.MOV.U32 R35, RZ, RZ, R11 ;  /* 0x000000ffff237224 */ /* 0x000fe400078e000b */
[----:B------:R-:W-:Y:S01]  /*36a0*/  IMAD R27, R27, UR15, R26 ;  /* 0x0000000f1b1b7c24 */ /* 0x000fe2000f8e021a */
[----:B------:R-:W-:Y:S01]  /*36b0*/  IADD3 R26, P3, PT, R8, R24, RZ ;  /* 0x00000018081a7210 */ /* 0x000fe20007f7e0ff */
[----:B------:R-:W-:-:S03]  /*36c0*/  IMAD.WIDE.U32 R36, R5, UR14, R36 ;  /* 0x0000000e05247c25 */ /* 0x000fc6000f8e0024 */
[----:B------:R-:W-:Y:S01]  /*36d0*/  IADD3.X R27, PT, PT, R25, R27, R9, P3, !PT ;  /* 0x0000001b191b7210 */ /* 0x000fe20001ffe409 */
[----:B------:R-:W-:Y:S01]  /*36e0*/  IMAD.WIDE.U32 R34, R5, UR14, R34 ;  /* 0x0000000e05227c25 */ /* 0x000fe2000f8e0022 */
[----:B------:R-:W-:Y:S02]  /*36f0*/  IADD3 R9, P3, PT, R16, UR14, RZ ;  /* 0x0000000e10097c10 */ /* 0x000fe4000ff7e0ff */
[C---:B------:R-:W-:Y:S01]  /*3700*/  IADD3 R37, PT, PT, R32.reuse, R37, RZ ;  /* 0x0000002520257210 */ /* 0x040fe20007ffe0ff */
[----:B------:R-:W-:Y:S01]  /*3710*/  IMAD.IADD R35, R32, 0x1, R35 ;  /* 0x0000000120237824 */ /* 0x000fe200078e0223 */
[----:B------:R-:W-:Y:S01]  /*3720*/  IADD3 R8, P4, PT, R9, R24, RZ ;  /* 0x0000001809087210 */ /* 0x000fe20007f9e0ff */
[----:B------:R-:W2:Y:S03]  /*3730*/  LDG.E.U8 R26, desc[UR4][R26.64] ;  /* 0x000000041a1a7981 */ /* 0x000ea6000c1e1100 */
[----:B------:R-:W-:Y:S01]  /*3740*/  IADD3.X R9, PT, PT, R25, UR15, R17, P4, P3 ;  /* 0x0000000f19097c10 */ /* 0x000fe2000a7e6411 */
[----:B------:R-:W-:Y:S01]  /*3750*/  IMAD.MOV.U32 R25, RZ, RZ, R13 ;  /* 0x000000ffff197224 */ /* 0x000fe200078e000d */
[----:B------:R-:W-:Y:S01]  /*3760*/  MOV R24, R12 ;  /* 0x0000000c00187202 */ /* 0x000fe20000000f00 */
[----:B------:R-:W3:Y:S01]  /*3770*/  LDG.E.U8 R33, desc[UR4][R36.64] ;  /* 0x0000000424217981 */ /* 0x000ee2000c1e1100 */
[----:B------:R-:W-:-:S03]  /*3780*/  IMAD.WIDE.U32 R28, R5, UR14, R8 ;  /* 0x0000000e051c7c25 */ /* 0x000fc6000f8e0008 */
[----:B------:R0:W3:Y:S01]  /*3790*/  LDG.E.U8 R34, desc[UR4][R34.64] ;  /* 0x0000000422227981 */ /* 0x0000e2000c1e1100 */
[----:B------:R-:W-:Y:S01]  /*37a0*/  IMAD.WIDE.U32 R24, R5, UR14, R24 ;  /* 0x0000000e05187c25 */ /* 0x000fe2000f8e0018 */
[----:B------:R-:W-:-:S03]  /*37b0*/  IADD3 R29, PT, PT, R32, R29, RZ ;  /* 0x0000001d201d7210 */ /* 0x000fc60007ffe0ff */
[----:B------:R-:W-:Y:S02]  /*37c0*/  IMAD.IADD R25, R32, 0x1, R25 ;  /* 0x0000000120197824 */ /* 0x000fe400078e0219 */
[----:B------:R-:W3:Y:S04]  /*37d0*/  LDG.E.U8 R28, desc[UR4][R28.64] ;  /* 0x000000041c1c7981 */ /* 0x000ee8000c1e1100 */
[----:B------:R-:W2:Y:S01]  /*37e0*/  LDG.E.U8 R24, desc[UR4][R24.64] ;  /* 0x0000000418187981 */ /* 0x000ea2000c1e1100 */
[----:B0-----:R-:W-:Y:S01]  /*37f0*/  IMAD.MOV.U32 R35, RZ, RZ, 0x40a00000 ;  /* 0x40a00000ff237424 */ /* 0x001fe200078e00ff */
[----:B------:R-:W-:Y:S01]  /*3800*/  BSSY.RECONVERGENT B3, `(.L_x_48) ;  /* 0x0000011000037945 */ /* 0x000fe20003800200 */
[----:B---3--:R-:W-:-:S04]  /*3810*/  IADD3 R33, PT, PT, R28, R34, R33 ;  /* 0x000000221c217210 */ /* 0x008fc80007ffe021 */
[----:B--2---:R-:W-:Y:S01]  /*3820*/  IADD3 R33, PT, PT, R24, R33, R26 ;  /* 0x0000002118217210 */ /* 0x004fe20007ffe01a */
[----:B------:R-:W-:-:S03]  /*3830*/  HFMA2 R34, -RZ, RZ, 1.57421875, -19.203125 ;  /* 0x3e4ccccdff227431 */ /* 0x000fc600000001ff */
        /* <DEDUP_REMOVED lines=13> */
.L_x_49:
[----:B------:R-:W-:Y:S05]  /*3910*/  BSYNC.RECONVERGENT B3 ;  /* 0x0000000000037941 */ /* 0x000fea0003800200 */
.L_x_48:
[----:B------:R-:W-:Y:S05]  /*3920*/  BRA `(.L_x_4) ;  /* 0x00000008001c7947 */ /* 0x000fea0003800000 */
.L_x_47:
[----:B------:R-:W-:Y:S05]  /*3930*/  @P4 BRA `(.L_x_50) ;  /* 0x0000000000704947 */ /* 0x000fea0003800000 */
[----:B------:R-:W-:Y:S01]  /*3940*/  IADD3 R9, P3, PT, R16, UR14, RZ ;  /* 0x0000000e10097c10 */ /* 0x000fe2000ff7e0ff */
[----:B------:R-:W2:Y:S03]  /*3950*/  LDG.E.U8 R27, desc[UR4][R22.64] ;  /* 0x00000004161b7981 */ /* 0x000ea6000c1e1100 */
[----:B------:R-:W-:Y:S01]  /*3960*/  IADD3 R8, P4, PT, R9, R24, RZ ;  /* 0x0000001809087210 */ /* 0x000fe20007f9e0ff */
[----:B------:R-:W2:Y:S03]  /*3970*/  LDG.E.U8 R28, desc[UR4][R12.64] ;  /* 0x000000040c1c7981 */ /* 0x000ea6000c1e1100 */
[----:B------:R-:W-:Y:S01]  /*3980*/  IADD3.X R9, PT, PT, R25, UR15, R17, P4, P3 ;  /* 0x0000000f19097c10 */ /* 0x000fe2000a7e6411 */
[----:B------:R-:W3:Y:S04]  /*3990*/  LDG.E.U8 R24, desc[UR4][R14.64] ;  /* 0x000000040e187981 */ /* 0x000ee8000c1e1100 */
[----:B------:R-:W3:Y:S04]  /*39a0*/  LDG.E.U8 R25, desc[UR4][R10.64] ;  /* 0x000000040a197981 */ /* 0x000ee8000c1e1100 */
[----:B------:R-:W3:Y:S01]  /*39b0*/  LDG.E.U8 R26, desc[UR4][R8.64] ;  /* 0x00000004081a7981 */ /* 0x000ee2000c1e1100 */
[----:B------:R-:W-:Y:S01]  /*39c0*/  BSSY.RECONVERGENT B3, `(.L_x_51) ;  /* 0x0000012000037945 */ /* 0x000fe20003800200 */
[----:B---3--:R-:W-:-:S04]  /*39d0*/  IADD3 R24, PT, PT, R26, R25, R24 ;  /* 0x000000191a187210 */ /* 0x008fc80007ffe018 */
[----:B--2---:R-:W-:-:S04]  /*39e0*/  IADD3 R24, PT, PT, R28, R24, R27 ;  /* 0x000000181c187210 */ /* 0x004fc80007ffe01b */
[----:B------:R-:W-:Y:S01]  /*39f0*/  I2FP.F32.U32 R24, R24 ;  /* 0x0000001800187245 */ /* 0x000fe20000201000 */
[----:B------:R-:W-:Y:S01]  /*3a00*/  IMAD.MOV.U32 R26, RZ, RZ, 0x40a00000 ;  /* 0x40a00000ff1a7424 */ /* 0x000fe200078e00ff */
[----:B------:R-:W-:-:S03]  /*3a10*/  MOV R25, 0x3e4ccccd ;  /* 0x3e4ccccd00197802 */ /* 0x000fc60000000f00 */
[----:B------:R-:W-:Y:S02]  /*3a20*/  FADD R28, -R31, R24 ;  /* 0x000000181f1c7221 */ /* 0x000fe40000000100 */
[----:B------:R-:W-:Y:S02]  /*3a30*/  FFMA R26, R25, -R26, 1 ;  /* 0x3f800000191a7423 */ /* 0x000fe4000000081a */
[----:B------:R-:W0:Y:S02]  /*3a40*/  FCHK P3, R28, 5 ;  /* 0x40a000001c007902 */ /* 0x000e240000060000 */
        /* <DEDUP_REMOVED lines=9> */
.L_x_52:
[----:B------:R-:W-:Y:S05]  /*3ae0*/  BSYNC.RECONVERGENT B3 ;  /* 0x0000000000037941 */ /* 0x000fea0003800200 */
.L_x_51:
[----:B------:R-:W-:Y:S05]  /*3af0*/  BRA `(.L_x_4) ;  /* 0x0000000400a87947 */ /* 0x000fea0003800000 */
.L_x_50:
[----:B------:R-:W-:Y:S05]  /*3b00*/  @P5 BRA `(.L_x_53) ;  /* 0x0000000000c85947 */ /* 0x000fea0003800000 */
[----:B------:R-:W-:Y:S01]  /*3b10*/  IADD3 R29, PT, PT, R5, -0x1, RZ ;  /* 0xffffffff051d7810 */ /* 0x000fe20007ffe0ff */
[----:B------:R-:W-:Y:S01]  /*3b20*/  IMAD.MOV.U32 R26, RZ, RZ, R16 ;  /* 0x000000ffff1a7224 */ /* 0x000fe200078e0010 */
[----:B------:R-:W-:Y:S01]  /*3b30*/  MOV R27, R17 ;  /* 0x00000011001b7202 */ /* 0x000fe20000000f00 */
[----:B------:R-:W-:Y:S01]  /*3b40*/  IMAD.MOV.U32 R34, RZ, RZ, R10 ;  /* 0x000000ffff227224 */ /* 0x000fe200078e000a */
[----:B------:R-:W-:Y:S01]  /*3b50*/  SHF.R.S32.HI R28, RZ, 0x1f, R29 ;  /* 0x0000001fff1c7819 */ /* 0x000fe2000001141d */
[----:B------:R-:W-:Y:S01]  /*3b60*/  IMAD.MOV.U32 R36, RZ, RZ, R14 ;  /* 0x000000ffff247224 */ /* 0x000fe200078e000e */
[----:B------:R-:W-:Y:S01]  /*3b70*/  MOV R35, R11 ;  /* 0x0000000b00237202 */ /* 0x000fe20000000f00 */
[----:B------:R-:W-:Y:S01]  /*3b80*/  IMAD.WIDE.U32 R26, R29, UR14, R26 ;  /* 0x0000000e1d1a7c25 */ /* 0x000fe2000f8e001a */
[----:B------:R-:W-:-:S03]  /*3b90*/  MOV R37, R15 ;  /* 0x0000000f00257202 */ /* 0x000fc60000000f00 */
[----:B------:R-:W-:Y:S01]  /*3ba0*/  IMAD R28, R28, UR14, RZ ;  /* 0x0000000e1c1c7c24 */ /* 0x000fe2000f8e02ff */
[----:B------:R-:W-:Y:S01]  /*3bb0*/  IADD3 R24, P3, PT, R26, R24, RZ ;  /* 0x000000181a187210 */ /* 0x000fe20007f7e0ff */
[----:B------:R-:W-:-:S04]  /*3bc0*/  IMAD.WIDE.U32 R34, R5, UR14, R34 ;  /* 0x0000000e05227c25 */ /* 0x000fc8000f8e0022 */
[----:B------:R-:W-:Y:S01]  /*3bd0*/  IMAD R28, R29, UR15, R28 ;  /* 0x0000000f1d1c7c24 */ /* 0x000fe2000f8e021c */
[----:B------:R-:W-:Y:S01]  /*3be0*/  MOV R29, R23 ;  /* 0x00000017001d7202 */ /* 0x000fe20000000f00 */
[----:B------:R-:W-:Y:S01]  /*3bf0*/  IMAD.MOV.U32 R26, RZ, RZ, R12 ;  /* 0x000000ffff1a7224 */ /* 0x000fe200078e000c */
[C---:B------:R-:W-:Y:S01]  /*3c00*/  IADD3 R35, PT, PT, R32.reuse, R35, RZ ;  /* 0x0000002320237210 */ /* 0x040fe20007ffe0ff */
[----:B------:R-:W-:Y:S01]  /*3c10*/  IMAD.WIDE.U32 R36, R5, UR14, R36 ;  /* 0x0000000e05247c25 */ /* 0x000fe2000f8e0024 */
[----:B------:R-:W-:Y:S02]  /*3c20*/  IADD3.X R25, PT, PT, R25, R28, R27, P3, !PT ;  /* 0x0000001c19197210 */ /* 0x000fe40001ffe41b */
[----:B------:R-:W-:Y:S01]  /*3c30*/  MOV R27, R13 ;  /* 0x0000000d001b7202 */ /* 0x000fe20000000f00 */
[----:B------:R-:W-:Y:S01]  /*3c40*/  IMAD.MOV.U32 R28, RZ, RZ, R22 ;  /* 0x000000ffff1c7224 */ /* 0x000fe200078e0016 */
[----:B------:R0:W2:Y:S01]  /*3c50*/  LDG.E.U8 R34, desc[UR4][R34.64] ;  /* 0x0000000422227981 */ /* 0x0000a2000c1e1100 */
[----:B------:R-:W-:-:S02]  /*3c60*/  IMAD.IADD R37, R32, 0x1, R37 ;  /* 0x0000000120257824 */ /* 0x000fc400078e0225 */
[C---:B------:R-:W-:Y:S01]  /*3c70*/  IMAD.WIDE.U32 R26, R5.reuse, UR14, R26 ;  /* 0x0000000e051a7c25 */ /* 0x040fe2000f8e001a */
[----:B------:R-:W2:Y:S03]  /*3c80*/  LDG.E.U8 R24, desc[UR4][R24.64] ;  /* 0x0000000418187981 */ /* 0x000ea6000c1e1100 */
[----:B------:R-:W-:Y:S01]  /*3c90*/  IMAD.WIDE.U32 R28, R5, UR14, R28 ;  /* 0x0000000e051c7c25 */ /* 0x000fe2000f8e001c */
[C---:B------:R-:W-:Y:S01]  /*3ca0*/  IADD3 R27, PT, PT, R32.reuse, R27, RZ ;  /* 0x0000001b201b7210 */ /* 0x040fe20007ffe0ff */
[----:B------:R1:W2:Y:S02]  /*3cb0*/  LDG.E.U8 R33, desc[UR4][R36.64] ;  /* 0x0000000424217981 */ /* 0x0002a4000c1e1100 */
[----:B------:R-:W-:Y:S02]  /*3cc0*/  IMAD.IADD R29, R32, 0x1, R29 ;  /* 0x00000001201d7824 */ /* 0x000fe400078e021d */
[----:B------:R-:W3:Y:S04]  /*3cd0*/  LDG.E.U8 R26, desc[UR4][R26.64] ;  /* 0x000000041a1a7981 */ /* 0x000ee8000c1e1100 */
[----:B------:R-:W3:Y:S01]  /*3ce0*/  LDG.E.U8 R28, desc[UR4][R28.64] ;  /* 0x000000041c1c7981 */ /* 0x000ee2000c1e1100 */
[----:B0-----:R-:W-:-:S02]  /*3cf0*/  HFMA2 R35, -RZ, RZ, 2.3125, 0 ;  /* 0x40a00000ff237431 */ /* 0x001fc400000001ff */
[----:B-1----:R-:W-:-:S04]  /*3d00*/  IMAD.MOV.U32 R36, RZ, RZ, 0x3e4ccccd ;  /* 0x3e4ccccdff247424 */ /* 0x002fc800078e00ff */
[----:B------:R-:W-:Y:S01]  /*3d10*/  FFMA R35, R36, -R35, 1 ;  /* 0x3f80000024237423 */ /* 0x000fe20000000823 */
[----:B------:R-:W-:Y:S01]  /*3d20*/  BSSY.RECONVERGENT B3, `(.L_x_54) ;  /* 0x000000f000037945 */ /* 0x000fe20003800200 */
[----:B--2---:R-:W-:-:S04]  /*3d30*/  IADD3 R33, PT, PT, R24, R34, R33 ;  /* 0x0000002218217210 */ /* 0x004fc80007ffe021 */
[----:B---3--:R-:W-:-:S04]  /*3d40*/  IADD3 R33, PT, PT, R26, R33, R28 ;  /* 0x000000211a217210 */ /* 0x008fc80007ffe01c */
        /* <DEDUP_REMOVED lines=12> */
.L_x_55:
[----:B------:R-:W-:Y:S05]  /*3e10*/  BSYNC.RECONVERGENT B3 ;  /* 0x0000000000037941 */ /* 0x000fea0003800200 */
.L_x_54:
[----:B------:R-:W-:Y:S05]  /*3e20*/  BRA `(.L_x_4) ;  /* 0x0000000000dc7947 */ /* 0x000fea0003800000 */
.L_x_53:
[----:B------:R-:W-:Y:S01]  /*3e30*/  VIADD R27, R5, 0xffffffff ;  /* 0xffffffff051b7836 */ /* 0x000fe20000000000 */
[----:B------:R-:W-:Y:S01]  /*3e40*/  MOV R8, R16 ;  /* 0x0000001000087202 */ /* 0x000fe20000000f00 */
[----:B------:R-:W-:Y:S01]  /*3e50*/  IMAD.MOV.U32 R9, RZ, RZ, R17 ;  /* 0x000000ffff097224 */ /* 0x000fe200078e0011 */
[----:B------:R-:W-:Y:S01]  /*3e60*/  IADD3 R29, P3, PT, R16, UR14, RZ ;  /* 0x0000000e101d7c10 */ /* 0x000fe2000ff7e0ff */
[----:B------:R-:W-:Y:S01]  /*3e70*/  IMAD.MOV.U32 R37, RZ, RZ, R15 ;  /* 0x000000ffff257224 */ /* 0x000fe200078e000f */
[----:B------:R-:W-:Y:S01]  /*3e80*/  SHF.R.S32.HI R26, RZ, 0x1f, R27 ;  /* 0x0000001fff1a7819 */ /* 0x000fe2000001141b */
[----:B------:R-:W-:Y:S01]  /*3e90*/  IMAD.WIDE.U32 R8, R27, UR14, R8 ;  /* 0x0000000e1b087c25 */ /* 0x000fe2000f8e0008 */
[----:B------:R-:W-:Y:S02]  /*3ea0*/  MOV R36, R14 ;  /* 0x0000000e00247202 */ /* 0x000fe40000000f00 */
[----:B------:R-:W-:Y:S01]  /*3eb0*/  MOV R34, R10 ;  /* 0x0000000a00227202 */ /* 0x000fe20000000f00 */
[----:B------:R-:W-:-:S02]  /*3ec0*/  IMAD R26, R26, UR14, RZ ;  /* 0x0000000e1a1a7c24 */ /* 0x000fc4000f8e02ff */
[----:B------:R-:W-:-:S04]  /*3ed0*/  IMAD.WIDE.U32 R36, R5, UR14, R36 ;  /* 0x0000000e05247c25 */ /* 0x000fc8000f8e0024 */
[----:B------:R-:W-:Y:S01]  /*3ee0*/  IMAD R27, R27, UR15, R26 ;  /* 0x0000000f1b1b7c24 */ /* 0x000fe2000f8e021a */
[-C--:B------:R-:W-:Y:S01]  /*3ef0*/  IADD3 R26, P4, PT, R8, R24.reuse, RZ ;  /* 0x00000018081a7210 */ /* 0x080fe20007f9e0ff */
[----:B------:R-:W-:Y:S01]  /*3f00*/  IMAD.MOV.U32 R35, RZ, RZ, R11 ;  /* 0x000000ffff237224 */ /* 0x000fe200078e000b */
[C---:B------:R-:W-:Y:S02]  /*3f10*/  IADD3 R37, PT, PT, R32.reuse, R37, RZ ;  /* 0x0000002520257210 */ /* 0x040fe40007ffe0ff */
[----:B------:R-:W-:Y:S01]  /*3f20*/  IADD3.X R27, PT, PT, R25, R27, R9, P4, !PT ;  /* 0x0000001b191b7210 */ /* 0x000fe200027fe409 */
[----:B------:R-:W-:Y:S01]  /*3f30*/  IMAD.WIDE.U32 R34, R5, UR14, R34 ;  /* 0x0000000e05227c25 */ /* 0x000fe2000f8e0022 */
[----:B------:R-:W-:Y:S01]  /*3f40*/  IADD3 R8, P4, PT, R29, R24, RZ ;  /* 0x000000181d087210 */ /* 0x000fe20007f9e0ff */
[----:B------:R0:W2:Y:S02]  /*3f50*/  LDG.E.U8 R33, desc[UR4][R36.64] ;  /* 0x0000000424217981 */ /* 0x0000a4000c1e1100 */
[----:B------:R-:W-:Y:S01]  /*3f60*/  IMAD.IADD R35, R32, 0x1, R35 ;  /* 0x0000000120237824 */ /* 0x000fe200078e0223 */
[----:B------:R-:W-:Y:S01]  /*3f70*/  IADD3.X R9, PT, PT, R25, UR15, R17, P4, P3 ;  /* 0x0000000f19097c10 */ /* 0x000fe2000a7e6411 */
[----:B------:R-:W-:Y:S01]  /*3f80*/  IMAD.MOV.U32 R25, RZ, RZ, R23 ;  /* 0x000000ffff197224 */ /* 0x000fe200078e0017 */
[----:B------:R-:W-:Y:S01]  /*3f90*/  MOV R24, R22 ;  /* 0x0000001600187202 */ /* 0x000fe20000000f00 */
[----:B------:R-:W3:Y:S01]  /*3fa0*/  LDG.E.U8 R26, desc[UR4][R26.64] ;  /* 0x000000041a1a7981 */ /* 0x000ee2000c1e1100 */
[----:B------:R-:W-:Y:S01]  /*3fb0*/  IMAD.WIDE.U32 R28, R5, UR14, R8 ;  /* 0x0000000e051c7c25 */ /* 0x000fe2000f8e0008 */
[----:B0-----:R-:W-:-:S02]  /*3fc0*/  MOV R36, R12 ;  /* 0x0000000c00247202 */ /* 0x001fc40000000f00 */
[----:B------:R-:W2:Y:S01]  /*3fd0*/  LDG.E.U8 R34, desc[UR4][R34.64] ;  /* 0x0000000422227981 */ /* 0x000ea2000c1e1100 */
[----:B------:R-:W-:Y:S01]  /*3fe0*/  IMAD.MOV.U32 R37, RZ, RZ, R13 ;  /* 0x000000ffff257224 */ /* 0x000fe200078e000d */
[----:B------:R-:W-:Y:S01]  /*3ff0*/  IADD3 R29, PT, PT, R32, R29, RZ ;  /* 0x0000001d201d7210 */ /* 0x000fe20007ffe0ff */
[----:B------:R-:W-:-:S04]  /*4000*/  IMAD.WIDE.U32 R24, R5, UR14, R24 ;  /* 0x0000000e05187c25 */ /* 0x000fc8000f8e0018 */
[----:B------:R-:W-:Y:S01]  /*4010*/  IMAD.WIDE.U32 R36, R5, UR14, R36 ;  /* 0x0000000e05247c25 */ /* 0x000fe2000f8e0024 */
[----:B------:R-:W2:Y:S03]  /*4020*/  LDG.E.U8 R28, desc[UR4][R28.64] ;  /* 0x000000041c1c7981 */ /* 0x000ea6000c1e1100 */
[C---:B------:R-:W-:Y:S01]  /*4030*/  IMAD.IADD R25, R32.reuse, 0x1, R25 ;  /* 0x0000000120197824 */ /* 0x040fe200078e0219 */
[----:B------:R-:W-:-:S04]  /*4040*/  IADD3 R37, PT, PT, R32, R37, RZ ;  /* 0x0000002520257210 */ /* 0x000fc80007ffe0ff */
[----:B------:R0:W3:Y:S04]  /*4050*/  LDG.E.U8 R24, desc[UR4][R24.64] ;  /* 0x0000000418187981 */ /* 0x0000e8000c1e1100 */
[----:B------:R-:W4:Y:S01]  /*4060*/  LDG.E.U8 R36, desc[UR4][R36.64] ;  /* 0x0000000424247981 */ /* 0x000f22000c1e1100 */
[----:B------:R-:W-:Y:S02]  /*4070*/  IMAD.MOV.U32 R32, RZ, RZ, 0x3e2aaaab ;  /* 0x3e2aaaabff207424 */ /* 0x000fe400078e00ff */
[----:B0-----:R-:W-:-:S04]  /*4080*/  IMAD.MOV.U32 R25, RZ, RZ, 0x40c00000 ;  /* 0x40c00000ff197424 */ /* 0x001fc800078e00ff */
[----:B------:R-:W-:-:S04]  /*4090*/  FFMA R25, R32, -R25, 1 ;  /* 0x3f80000020197423 */ /* 0x000fc80000000819 */
[----:B------:R-:W-:Y:S01]  /*40a0*/  FFMA R25, R25, R32, 0.16666667163372039795 ;  /* 0x3e2aaaab19197423 */ /* 0x000fe20000000020 */
[----:B------:R-:W-:Y:S01]  /*40b0*/  BSSY.RECONVERGENT B3, `(.L_x_4) ;  /* 0x000000e000037945 */ /* 0x000fe20003800200 */
[----:B--2---:R-:W-:-:S04]  /*40c0*/  IADD3 R33, PT, PT, R28, R34, R33 ;  /* 0x000000221c217210 */ /* 0x004fc80007ffe021 */
[----:B---3--:R-:W-:-:S04]  /*40d0*/  IADD3 R33, PT, PT, R24, R33, R26 ;  /* 0x0000002118217210 */ /* 0x008fc80007ffe01a */
[----:B----4-:R-:W-:-:S04]  /*40e0*/  IADD3 R33, PT, PT, R33, R36, RZ ;  /* 0x0000002421217210 */ /* 0x010fc80007ffe0ff */
[----:B------:R-:W-:-:S05]  /*40f0*/  I2FP.F32.U32 R24, R33 ;  /* 0x0000002100187245 */ /* 0x000fca0000201000 */
[----:B------:R-:W-:-:S04]  /*4100*/  FADD R24, -R31, R24 ;  /* 0x000000181f187221 */ /* 0x000fc80000000100 */
[----:B------:R-:W0:Y:S01]  /*4110*/  FCHK P3, R24, 6 ;  /* 0x40c0000018007902 */ /* 0x000e220000060000 */
[----:B------:R-:W-:-:S04]  /*4120*/  FFMA R26, R24, R25, RZ ;  /* 0x00000019181a7223 */ /* 0x000fc800000000ff */
[----:B------:R-:W-:-:S04]  /*4130*/  FFMA R27, R26, -6, R24 ;  /* 0xc0c000001a1b7823 */ /* 0x000fc80000000018 */
[----:B------:R-:W-:Y:S01]  /*4140*/  FFMA R31, R25, R27, R26 ;  /* 0x0000001b191f7223 */ /* 0x000fe2000000001a */
[----:B0-----:R-:W-:Y:S06]  /*4150*/  @!P3 BRA `(.L_x_56) ;  /* 0x00000000000cb947 */ /* 0x001fec0003800000 */
[----:B------:R-:W-:Y:S01]  /*4160*/  HFMA2 R25, -RZ, RZ, 2.375, 0 ;  /* 0x40c00000ff197431 */ /* 0x000fe200000001ff */
[----:B------:R-:W-:-:S07]  /*4170*/  MOV R26, 0x4190 ;  /* 0x00004190001a7802 */ /* 0x000fce0000000f00 */
[----:B------:R-:W-:Y:S05]  /*4180*/  CALL.REL.NOINC `($__internal_0_$__cuda_sm3x_div_rn_noftz_f32_slowpath) ;  /* 0x00000000003c7944 */ /* 0x000fea0003c00000 */
.L_x_56:
[----:B------:R-:W-:Y:S05]  /*4190*/  BSYNC.RECONVERGENT B3 ;  /* 0x0000000000037941 */ /* 0x000fea0003800200 */
.L_x_4:
[----:B------:R-:W-:Y:S05]  /*41a0*/  BSYNC.RECONVERGENT B0 ;  /* 0x0000000000007941 */ /* 0x000fea0003800200 */
.L_x_0:
[----:B------:R-:W-:Y:S01]  /*41b0*/  MOV R25, R17 ;  /* 0x0000001100197202 */ /* 0x000fe20000000f00 */
[----:B------:R-:W-:Y:S01]  /*41c0*/  IMAD.MOV.U32 R24, RZ, RZ, R16 ;  /* 0x000000ffff187224 */ /* 0x000fe200078e0010 */
[----:B------:R-:W0:Y:S03]  /*41d0*/  F2I.U32.TRUNC.NTZ R31, R31 ;  /* 0x0000001f001f7305 */ /* 0x000e26000020f000 */
[----:B------:R-:W-:-:S04]  /*41e0*/  IMAD.WIDE.U32 R24, R5, UR14, R24 ;  /* 0x0000000e05187c25 */ /* 0x000fc8000f8e0018 */
[C---:B------:R-:W-:Y:S01]  /*41f0*/  IMAD R25, R5.reuse, UR15, R25 ;  /* 0x0000000f05197c24 */ /* 0x040fe2000f8e0219 */
[----:B------:R-:W-:Y:S01]  /*4200*/  IADD3 R24, P3, PT, R24, UR16, RZ ;  /* 0x0000001018187c10 */ /* 0x000fe2000ff7e0ff */
[----:B------:R-:W-:-:S03]  /*4210*/  VIADD R5, R5, 0x1 ;  /* 0x0000000105057836 */ /* 0x000fc60000000000 */
[----:B------:R-:W-:Y:S02]  /*4220*/  IADD3.X R25, PT, PT, R25, UR17, RZ, P3, !PT ;  /* 0x0000001119197c10 */ /* 0x000fe40009ffe4ff */
[----:B------:R-:W-:-:S03]  /*4230*/  I2FP.F32.U32 R26, R5 ;  /* 0x00000005001a7245 */ /* 0x000fc60000201000 */
[----:B0-----:R0:W-:Y:S01]  /*4240*/  STG.E.U8 desc[UR4][R24.64], R31 ;  /* 0x0000001f18007986 */ /* 0x0011e2000c101104 */
[----:B------:R-:W-:-:S13]  /*4250*/  FSETP.GEU.AND P3, PT, R26, UR11, PT ;  /* 0x0000000b1a007c0b */ /* 0x000fda000bf6e000 */
[----:B0-----:R-:W-:Y:S05]  /*4260*/  @!P3 BRA `(.L_x_57) ;  /* 0xffffffc0007cb947 */ /* 0x001fea000383ffff */
[----:B------:R-:W-:Y:S05]  /*4270*/  EXIT ;  /* 0x000000000000794d */ /* 0x000fea0003800000 */
        .weak           $__internal_0_$__cuda_sm3x_div_rn_noftz_f32_slowpath
        .type           $__internal_0_$__cuda_sm3x_div_rn_noftz_f32_slowpath,@function
        .size           $__internal_0_$__cuda_sm3x_div_rn_noftz_f32_slowpath,(.L_x_70 - $__internal_0_$__cuda_sm3x_div_rn_noftz_f32_slowpath)
$__internal_0_$__cuda_sm3x_div_rn_noftz_f32_slowpath:
[----:B------:R-:W-:Y:S01]  /*4280*/  SHF.R.U32.HI R27, RZ, 0x17, R25 ;  /* 0x00000017ff1b7819 */ /* 0x000fe20000011619 */
[----:B------:R-:W-:Y:S01]  /*4290*/  BSSY.RECONVERGENT B1, `(.L_x_58) ;  /* 0x0000062000017945 */ /* 0x000fe20003800200 */
[----:B------:R-:W-:Y:S02]  /*42a0*/  SHF.R.U32.HI R32, RZ, 0x17, R24 ;  /* 0x00000017ff207819 */ /* 0x000fe40000011618 */
[----:B------:R-:W-:Y:S02]  /*42b0*/  LOP3.LUT R27, R27, 0xff, RZ, 0xc0, !PT ;  /* 0x000000ff1b1b7812 */ /* 0x000fe400078ec0ff */
[----:B------:R-:W-:Y:S02]  /*42c0*/  LOP3.LUT R32, R32, 0xff, RZ, 0xc0, !PT ;  /* 0x000000ff20207812 */ /* 0x000fe400078ec0ff */
[----:B------:R-:W-:-:S03]  /*42d0*/  IADD3 R31, PT, PT, R27, -0x1, RZ ;  /* 0xffffffff1b1f7810 */ /* 0x000fc60007ffe0ff */
[----:B------:R-:W-:Y:S01]  /*42e0*/  VIADD R29, R32, 0xffffffff ;  /* 0xffffffff201d7836 */ /* 0x000fe20000000000 */
[----:B------:R-:W-:-:S04]  /*42f0*/  ISETP.GT.U32.AND P3, PT, R31, 0xfd, PT ;  /* 0x000000fd1f00780c */ /* 0x000fc80003f64070 */
[----:B------:R-:W-:-:S13]  /*4300*/  ISETP.GT.U32.OR P3, PT, R29, 0xfd, P3 ;  /* 0x000000fd1d00780c */ /* 0x000fda0001f64470 */
[----:B------:R-:W-:Y:S01]  /*4310*/  @!P3 MOV R28, RZ ;  /* 0x000000ff001cb202 */ /* 0x000fe20000000f00 */
[----:B------:R-:W-:Y:S06]  /*4320*/  @!P3 BRA `(.L_x_59) ;  /* 0x00000000005cb947 */ /* 0x000fec0003800000 */
[----:B------:R-:W-:Y:S02]  /*4330*/  FSETP.GTU.FTZ.AND P3, PT, |R24|, +INF , PT ;  /* 0x7f8000001800780b */ /* 0x000fe40003f7c200 */
[----:B------:R-:W-:-:S04]  /*4340*/  FSETP.GTU.FTZ.AND P4, PT, |R25|, +INF , PT ;  /* 0x7f8000001900780b */ /* 0x000fc80003f9c200 */
[----:B------:R-:W-:-:S13]  /*4350*/  PLOP3.LUT P3, PT, P3, P4, PT, 0xf8, 0x8f ;  /* 0x00000000008f781c */ /* 0x000fda0001f69f70 */
[----:B------:R-:W-:Y:S05]  /*4360*/  @P3 BRA `(.L_x_60) ;  /* 0x00000004004c3947 */ /* 0x000fea0003800000 */
[----:B------:R-:W-:-:S13]  /*4370*/  LOP3.LUT P3, RZ, R25, 0x7fffffff, R24, 0xc8, !PT ;  /* 0x7fffffff19ff7812 */ /* 0x000fda000786c818 */
[----:B------:R-:W-:Y:S05]  /*4380*/  @!P3 BRA `(.L_x_61) ;  /* 0x00000004003cb947 */ /* 0x000fea0003800000 */
[C---:B------:R-:W-:Y:S02]  /*4390*/  FSETP.NEU.FTZ.AND P5, PT, |R24|.reuse, +INF , PT ;  /* 0x7f8000001800780b */ /* 0x040fe40003fbd200 */
[----:B------:R-:W-:Y:S02]  /*43a0*/  FSETP.NEU.FTZ.AND P4, PT, |R25|, +INF , PT ;  /* 0x7f8000001900780b */ /* 0x000fe40003f9d200 */
[----:B------:R-:W-:-:S11]  /*43b0*/  FSETP.NEU.FTZ.AND P3, PT, |R24|, +INF , PT ;  /* 0x7f8000001800780b */ /* 0x000fd60003f7d200 */
[----:B------:R-:W-:Y:S05]  /*43c0*/  @!P4 BRA !P5, `(.L_x_61) ;  /* 0x00000004002cc947 */ /* 0x000fea0006800000 */
[----:B------:R-:W-:-:S04]  /*43d0*/  LOP3.LUT P5, RZ, R24, 0x7fffffff, RZ, 0xc0, !PT ;  /* 0x7fffffff18ff7812 */ /* 0x000fc800078ac0ff */
[----:B------:R-:W-:-:S13]  /*43e0*/  PLOP3.LUT P4, PT, P4, P5, PT, 0x2f, 0xf2 ;  /* 0x0000000000f2781c */ /* 0x000fda000278a577 */
[----:B------:R-:W-:Y:S05]  /*43f0*/  @P4 BRA `(.L_x_62) ;  /* 0x0000000400184947 */ /* 0x000fea0003800000 */
[----:B------:R-:W-:-:S04]  /*4400*/  LOP3.LUT P4, RZ, R25, 0x7fffffff, RZ, 0xc0, !PT ;  /* 0x7fffffff19ff7812 */ /* 0x000fc8000788c0ff */
[----:B------:R-:W-:-:S13]  /*4410*/  PLOP3.LUT P3, PT, P3, P4, PT, 0x2f, 0xf2 ;  /* 0x0000000000f2781c */ /* 0x000fda0001f68577 */
[----:B------:R-:W-:Y:S05]  /*4420*/  @P3 BRA `(.L_x_63) ;  /* 0x0000000400003947 */ /* 0x000fea0003800000 */
[----:B------:R-:W-:Y:S02]  /*4430*/  ISETP.GE.AND P3, PT, R29, RZ, PT ;  /* 0x000000ff1d00720c */ /* 0x000fe40003f66270 */
[----:B------:R-:W-:-:S11]  /*4440*/  ISETP.GE.AND P4, PT, R31, RZ, PT ;  /* 0x000000ff1f00720c */ /* 0x000fd60003f86270 */
[----:B------:R-:W-:Y:S01]  /*4450*/  @P3 IMAD.MOV.U32 R28, RZ, RZ, RZ ;  /* 0x000000ffff1c3224 */ /* 0x000fe200078e00ff */
[----:B------:R-:W-:Y:S01]  /*4460*/  @!P3 MOV R28, 0xffffffc0 ;  /* 0xffffffc0001cb802 */ /* 0x000fe20000000f00 */
[----:B------:R-:W-:Y:S01]  /*4470*/  @!P3 FFMA R24, R24, 1.84467440737095516160e+19, RZ ;  /* 0x5f8000001818b823 */ /* 0x000fe200000000ff */
[----:B------:R-:W-:-:S03]  /*4480*/  @!P4 FFMA R25, R25, 1.84467440737095516160e+19, RZ ;  /* 0x5f8000001919c823 */ /* 0x000fc600000000ff */
[----:B------:R-:W-:-:S07]  /*4490*/  @!P4 VIADD R28, R28, 0x40 ;  /* 0x000000401c1cc836 */ /* 0x000fce0000000000 */
.L_x_59:
[----:B------:R-:W-:Y:S01]  /*44a0*/  LEA R34, R27, 0xc0800000, 0x17 ;  /* 0xc08000001b227811 */ /* 0x000fe200078eb8ff */
[----:B------:R-:W-:Y:S01]  /*44b0*/  VIADD R32, R32, 0xffffff81 ;  /* 0xffffff8120207836 */ /* 0x000fe20000000000 */
[----:B------:R-:W-:Y:S02]  /*44c0*/  BSSY.RECONVERGENT B2, `(.L_x_64) ;  /* 0x0000035000027945 */ /* 0x000fe40003800200 */
[----:B------:R-:W-:Y:S01]  /*44d0*/  IADD3 R31, PT, PT, -R34, R25, RZ ;  /* 0x00000019221f7210 */ /* 0x000fe20007ffe1ff */
[----:B------:R-:W-:-:S03]  /*44e0*/  IMAD R24, R32, -0x800000, R24 ;  /* 0xff80000020187824 */ /* 0x000fc600078e0218 */
[----:B------:R0:W1:Y:S01]  /*44f0*/  MUFU.RCP R34, R31 ;  /* 0x0000001f00227308 */ /* 0x0000620000001000 */
[----:B------:R-:W-:Y:S01]  /*4500*/  FADD.FTZ R25, -R31, -RZ ;  /* 0x800000ff1f197221 */ /* 0x000fe20000010100 */
[----:B0-----:R-:W-:-:S04]  /*4510*/  IADD3 R31, PT, PT, R32, 0x7f, -R27 ;  /* 0x0000007f201f7810 */ /* 0x001fc80007ffe81b */
[----:B------:R-:W-:Y:S01]  /*4520*/  IADD3 R31, PT, PT, R31, R28, RZ ;  /* 0x0000001c1f1f7210 */ /* 0x000fe20007ffe0ff */
[----:B-1----:R-:W-:-:S04]  /*4530*/  FFMA R29, R34, R25, 1 ;  /* 0x3f800000221d7423 */ /* 0x002fc80000000019 */
[----:B------:R-:W-:-:S04]  /*4540*/  FFMA R29, R34, R29, R34 ;  /* 0x0000001d221d7223 */ /* 0x000fc80000000022 */
[----:B------:R-:W-:-:S04]  /*4550*/  FFMA R34, R24, R29, RZ ;  /* 0x0000001d18227223 */ /* 0x000fc800000000ff */
[----:B------:R-:W-:-:S04]  /*4560*/  FFMA R33, R25, R34, R24 ;  /* 0x0000002219217223 */ /* 0x000fc80000000018 */
[----:B------:R-:W-:-:S04]  /*4570*/  FFMA R34, R29, R33, R34 ;  /* 0x000000211d227223 */ /* 0x000fc80000000022 */
[----:B------:R-:W-:-:S04]  /*4580*/  FFMA R25, R25, R34, R24 ;  /* 0x0000002219197223 */ /* 0x000fc80000000018 */
[----:B------:R-:W-:-:S05]  /*4590*/  FFMA R24, R29, R25, R34 ;  /* 0x000000191d187223 */ /* 0x000fca0000000022 */
[----:B------:R-:W-:-:S04]  /*45a0*/  SHF.R.U32.HI R27, RZ, 0x17, R24 ;  /* 0x00000017ff1b7819 */ /* 0x000fc80000011618 */
[----:B------:R-:W-:-:S05]  /*45b0*/  LOP3.LUT R27, R27, 0xff, RZ, 0xc0, !PT ;  /* 0x000000ff1b1b7812 */ /* 0x000fca00078ec0ff */
[----:B------:R-:W-:-:S05]  /*45c0*/  IMAD.IADD R27, R27, 0x1, R31 ;  /* 0x000000011b1b7824 */ /* 0x000fca00078e021f */
[----:B------:R-:W-:-:S04]  /*45d0*/  IADD3 R28, PT, PT, R27, -0x1, RZ ;  /* 0xffffffff1b1c7810 */ /* 0x000fc80007ffe0ff */
[----:B------:R-:W-:-:S13]  /*45e0*/  ISETP.GE.U32.AND P3, PT, R28, 0xfe, PT ;  /* 0x000000fe1c00780c */ /* 0x000fda0003f66070 */
[----:B------:R-:W-:Y:S05]  /*45f0*/  @!P3 BRA `(.L_x_65) ;  /* 0x000000000080b947 */ /* 0x000fea0003800000 */
[----:B------:R-:W-:-:S13]  /*4600*/  ISETP.GT.AND P3, PT, R27, 0xfe, PT ;  /* 0x000000fe1b00780c */ /* 0x000fda0003f64270 */
[----:B------:R-:W-:Y:S05]  /*4610*/  @P3 BRA `(.L_x_66) ;  /* 0x00000000006c3947 */ /* 0x000fea0003800000 */
[----:B------:R-:W-:-:S13]  /*4620*/  ISETP.GE.AND P3, PT, R27, 0x1, PT ;  /* 0x000000011b00780c */ /* 0x000fda0003f66270 */
[----:B------:R-:W-:Y:S05]  /*4630*/  @P3 BRA `(.L_x_67) ;  /* 0x0000000000743947 */ /* 0x000fea0003800000 */
[----:B------:R-:W-:Y:S02]  /*4640*/  ISETP.GE.AND P3, PT, R27, -0x18, PT ;  /* 0xffffffe81b00780c */ /* 0x000fe40003f66270 */
[----:B------:R-:W-:-:S11]  /*4650*/  LOP3.LUT R24, R24, 0x80000000, RZ, 0xc0, !PT ;  /* 0x8000000018187812 */ /* 0x000fd600078ec0ff */
[----:B------:R-:W-:Y:S05]  /*4660*/  @!P3 BRA `(.L_x_67) ;  /* 0x000000000068b947 */ /* 0x000fea0003800000 */
[-CC-:B------:R-:W-:Y:S01]  /*4670*/  FFMA.RZ R28, R29, R25.reuse, R34.reuse ;  /* 0x000000191d1c7223 */ /* 0x180fe2000000c022 */
[C---:B------:R-:W-:Y:S01]  /*4680*/  VIADD R32, R27.reuse, 0x20 ;  /* 0x000000201b207836 */ /* 0x040fe20000000000 */
[C---:B------:R-:W-:Y:S02]  /*4690*/  ISETP.NE.AND P5, PT, R27.reuse, RZ, PT ;  /* 0x000000ff1b00720c */ /* 0x040fe40003fa5270 */
[----:B------:R-:W-:Y:S02]  /*46a0*/  ISETP.NE.AND P4, PT, R27, RZ, PT ;  /* 0x000000ff1b00720c */ /* 0x000fe40003f85270 */
[----:B------:R-:W-:Y:S01]  /*46b0*/  LOP3.LUT R31, R28, 0x7fffff, RZ, 0xc0, !PT ;  /* 0x007fffff1c1f7812 */ /* 0x000fe200078ec0ff */
[CCC-:B------:R-:W-:Y:S01]  /*46c0*/  FFMA.RP R28, R29.reuse, R25.reuse, R34.reuse ;  /* 0x000000191d1c7223 */ /* 0x1c0fe20000008022 */
[----:B------:R-:W-:Y:S01]  /*46d0*/  FFMA.RM R25, R29, R25, R34 ;  /* 0x000000191d197223 */ /* 0x000fe20000004022 */
[----:B------:R-:W-:Y:S02]  /*46e0*/  IADD3 R27, PT, PT, -R27, RZ, RZ ;  /* 0x000000ff1b1b7210 */ /* 0x000fe40007ffe1ff */
[----:B------:R-:W-:-:S02]  /*46f0*/  LOP3.LUT R31, R31, 0x800000, RZ, 0xfc, !PT ;  /* 0x008000001f1f7812 */ /* 0x000fc400078efcff */
[----:B------:R-:W-:Y:S02]  /*4700*/  FSETP.NEU.FTZ.AND P3, PT, R28, R25, PT ;  /* 0x000000191c00720b */ /* 0x000fe40003f7d000 */
[----:B------:R-:W-:Y:S02]  /*4710*/  SHF.L.U32 R32, R31, R32, RZ ;  /* 0x000000201f207219 */ /* 0x000fe400000006ff */
[----:B------:R-:W-:Y:S02]  /*4720*/  SEL R28, R27, RZ, P5 ;  /* 0x000000ff1b1c7207 */ /* 0x000fe40002800000 */
[----:B------:R-:W-:Y:S02]  /*4730*/  ISETP.NE.AND P4, PT, R32, RZ, P4 ;  /* 0x000000ff2000720c */ /* 0x000fe40002785270 */
[----:B------:R-:W-:Y:S02]  /*4740*/  SHF.R.U32.HI R28, RZ, R28, R31 ;  /* 0x0000001cff1c7219 */ /* 0x000fe4000001161f */
[----:B------:R-:W-:-:S02]  /*4750*/  PLOP3.LUT P3, PT, P3, P4, PT, 0xf8, 0x8f ;  /* 0x00000000008f781c */ /* 0x000fc40001f69f70 */
[----:B------:R-:W-:Y:S02]  /*4760*/  SHF.R.U32.HI R32, RZ, 0x1, R28 ;  /* 0x00000001ff207819 */ /* 0x000fe4000001161c */
[----:B------:R-:W-:-:S04]  /*4770*/  SEL R25, RZ, 0x1, !P3 ;  /* 0x00000001ff197807 */ /* 0x000fc80005800000 */
[----:B------:R-:W-:-:S04]  /*4780*/  LOP3.LUT R25, R25, 0x1, R32, 0xf8, !PT ;  /* 0x0000000119197812 */ /* 0x000fc800078ef820 */
[----:B------:R-:W-:-:S05]  /*4790*/  LOP3.LUT R25, R25, R28, RZ, 0xc0, !PT ;  /* 0x0000001c19197212 */ /* 0x000fca00078ec0ff */
[----:B------:R-:W-:-:S05]  /*47a0*/  IMAD.IADD R25, R32, 0x1, R25 ;  /* 0x0000000120197824 */ /* 0x000fca00078e0219 */
[----:B------:R-:W-:Y:S01]  /*47b0*/  LOP3.LUT R24, R25, R24, RZ, 0xfc, !PT ;  /* 0x0000001819187212 */ /* 0x000fe200078efcff */
[----:B------:R-:W-:Y:S06]  /*47c0*/  BRA `(.L_x_67) ;  /* 0x0000000000107947 */ /* 0x000fec0003800000 */
.L_x_66:
[----:B------:R-:W-:-:S04]  /*47d0*/  LOP3.LUT R24, R24, 0x80000000, RZ, 0xc0, !PT ;  /* 0x8000000018187812 */ /* 0x000fc800078ec0ff */
[----:B------:R-:W-:Y:S01]  /*47e0*/  LOP3.LUT R24, R24, 0x7f800000, RZ, 0xfc, !PT ;  /* 0x7f80000018187812 */ /* 0x000fe200078efcff */
[----:B------:R-:W-:Y:S06]  /*47f0*/  BRA `(.L_x_67) ;  /* 0x0000000000047947 */ /* 0x000fec0003800000 */
.L_x_65:
[----:B------:R-:W-:-:S07]  /*4800*/  LEA R24, R31, R24, 0x17 ;  /* 0x000000181f187211 */ /* 0x000fce00078eb8ff */
.L_x_67:
[----:B------:R-:W-:Y:S05]  /*4810*/  BSYNC.RECONVERGENT B2 ;  /* 0x0000000000027941 */ /* 0x000fea0003800200 */
.L_x_64:
[----:B------:R-:W-:Y:S05]  /*4820*/  BRA `(.L_x_68) ;  /* 0x0000000000207947 */ /* 0x000fea0003800000 */
.L_x_63:
[----:B------:R-:W-:-:S04]  /*4830*/  LOP3.LUT R24, R25, 0x80000000, R24, 0x48, !PT ;  /* 0x8000000019187812 */ /* 0x000fc800078e4818 */
[----:B------:R-:W-:Y:S01]  /*4840*/  LOP3.LUT R24, R24, 0x7f800000, RZ, 0xfc, !PT ;  /* 0x7f80000018187812 */ /* 0x000fe200078efcff */
[----:B------:R-:W-:Y:S06]  /*4850*/  BRA `(.L_x_68) ;  /* 0x0000000000147947 */ /* 0x000fec0003800000 */
.L_x_62:
[----:B------:R-:W-:Y:S01]  /*4860*/  LOP3.LUT R24, R25, 0x80000000, R24, 0x48, !PT ;  /* 0x8000000019187812 */ /* 0x000fe200078e4818 */
[----:B------:R-:W-:Y:S06]  /*4870*/  BRA `(.L_x_68) ;  /* 0x00000000000c7947 */ /* 0x000fec0003800000 */
.L_x_61:
[----:B------:R-:W0:Y:S01]  /*4880*/  MUFU.RSQ R24, -QNAN ;  /* 0xffc0000000187908 */ /* 0x000e220000001400 */
[----:B------:R-:W-:Y:S05]  /*4890*/  BRA `(.L_x_68) ;  /* 0x0000000000047947 */ /* 0x000fea0003800000 */
.L_x_60:
[----:B------:R-:W-:-:S07]  /*48a0*/  FADD.FTZ R24, R24, R25 ;  /* 0x0000001918187221 */ /* 0x000fce0000010000 */
.L_x_68:
[----:B------:R-:W-:Y:S05]  /*48b0*/  BSYNC.RECONVERGENT B1 ;  /* 0x0000000000017941 */ /* 0x000fea0003800200 */
.L_x_58:
[----:B------:R-:W-:Y:S02]  /*48c0*/  HFMA2 R27, -RZ, RZ, 0, 0 ;  /* 0x00000000ff1b7431 */ /* 0x000fe400000001ff */
[----:B0-----:R-:W-:Y:S02]  /*48d0*/  IMAD.MOV.U32 R31, RZ, RZ, R24 ;  /* 0x000000ffff1f7224 */ /* 0x001fe400078e0018 */
[----:B------:R-:W-:Y:S05]  /*48e0*/  RET.REL.NODEC R26 `(_Z18cuda_kernel_jacobiPh6float3mmii) ;  /* 0xffffffb41ac47950 */ /* 0x000fea0003c3ffff */
.L_x_69:
[----:B------:R-:W-:-:S00]  /*48f0*/  BRA `(.L_x_69) ;  /* 0xfffffffc00fc7947 */ /* 0x000fc0000383ffff */
[----:B------:R-:W-:-:S00]  /*4900*/  NOP ;  /* 0x0000000000007918 */ /* 0x000fc00000000000 */
[----:B------:R-:W-:-:S00]  /*4910*/  NOP ;  /* 0x0000000000007918 */ /* 0x000fc00000000000 */
[----:B------:R-:W-:-:S00]  /*4920*/  NOP ;  /* 0x0000000000007918 */ /* 0x000fc00000000000 */
[----:B------:R-:W-:-:S00]  /*4930*/  NOP ;  /* 0x0000000000007918 */ /* 0x000fc00000000000 */
[----:B------:R-:W-:-:S00]  /*4940*/  NOP ;  /* 0x0000000000007918 */ /* 0x000fc00000000000 */
[----:B------:R-:W-:-:S00]  /*4950*/  NOP ;  /* 0x0000000000007918 */ /* 0x000fc00000000000 */
[----:B------:R-:W-:-:S00]  /*4960*/  NOP ;  /* 0x0000000000007918 */ /* 0x000fc00000000000 */
[----:B------:R-:W-:-:S00]  /*4970*/  NOP ;  /* 0x0000000000007918 */ /* 0x000fc00000000000 */
.L_x_70:


//--------------------- .nv.shared.reserved.0     --------------------------
	.section	.nv.shared.reserved.0,"aw",@nobits
	.weak		__nv_reservedSMEM_offset_0_alias
	.size		__nv_reservedSMEM_offset_0_alias, 0, 64
	.other		__nv_reservedSMEM_offset_0_alias,@"STO_CUDA_RESERVED_SHARED STV_DEFAULT"
__nv_reservedSMEM_offset_0_alias:
	.zero		0
	.zero		64


//--------------------- .nv.constant0._Z18cuda_kernel_jacobiPh6float3mmii --------------------------
	.section	.nv.constant0._Z18cuda_kernel_jacobiPh6float3mmii,"a",@progbits
	.sectionflags	@""
	.align	4
.nv.constant0._Z18cuda_kernel_jacobiPh6float3mmii:
	.zero		944


//--------------------- SYMBOLS --------------------------

	.type		.nv.reservedSmem.offset0,@object
	.size		.nv.reservedSmem.offset0,0x4
